// auto-generated by cutlass_sweep.gemm — config: {"arch": "sm_90", "cluster_m": 1, "cluster_n": 1, "dtype": "e4m3", "dtype_b": "e4m3", "layout": "nt", "stages": 0, "tile_k": 32, "tile_m": 192, "tile_n": 48}
#include "cutlass/cutlass.h"
#include "cutlass/gemm/collective/collective_builder.hpp"
#include "cutlass/gemm/device/gemm_universal_adapter.h"
#include "cutlass/gemm/kernel/gemm_universal.hpp"
#include "cutlass/epilogue/collective/collective_builder.hpp"

using ElemA = cutlass::float_e4m3_t;
using ElemB = cutlass::float_e4m3_t;
using ElemCD = cutlass::float_e4m3_t;
using Acc  = float;
using TileShape    = cute::Shape<cute::_192, cute::_48, cute::_32>;
using ClusterShape = cute::Shape<cute::_1, cute::_1, cute::_1>;

using CollectiveEpilogue = typename cutlass::epilogue::collective::CollectiveBuilder<
    cutlass::arch::Sm90, cutlass::arch::OpClassTensorOp,
    TileShape, ClusterShape,
    cutlass::epilogue::collective::EpilogueTileAuto,
    Acc, Acc,
    ElemCD, cutlass::layout::RowMajor, 128 / cutlass::sizeof_bits<ElemCD>::value,
    ElemCD, cutlass::layout::RowMajor, 128 / cutlass::sizeof_bits<ElemCD>::value,
    cutlass::epilogue::collective::EpilogueScheduleAuto
  >::CollectiveOp;

using CollectiveMainloop = typename cutlass::gemm::collective::CollectiveBuilder<
    cutlass::arch::Sm90, cutlass::arch::OpClassTensorOp,
    ElemA, cutlass::layout::RowMajor, 128 / cutlass::sizeof_bits<ElemA>::value,
    ElemB, cutlass::layout::ColumnMajor, 128 / cutlass::sizeof_bits<ElemB>::value,
    Acc,
    TileShape, ClusterShape,
    cutlass::gemm::collective::StageCountAutoCarveout<static_cast<int>(sizeof(typename CollectiveEpilogue::SharedStorage))>,
    cutlass::gemm::collective::KernelScheduleAuto
  >::CollectiveOp;

using GemmKernel = cutlass::gemm::kernel::GemmUniversal<
    cute::Shape<int,int,int,int>,
    CollectiveMainloop,
    CollectiveEpilogue
>;
using Gemm = cutlass::gemm::device::GemmUniversalAdapter<GemmKernel>;

// Force the device kernel symbol into the cubin without needing a host main.
auto* _anchor = &cutlass::device_kernel<GemmKernel>;


// ===== COMPILED SASS (sm_90a) =====

	.target	sm_90a

	.elftype	@"ET_EXEC"


//--------------------- .note.nv.tkinfo           --------------------------
	.section	.note.nv.tkinfo,"",@"SHT_NOTE"
	.sectionflags	@"SHF_NOTE_NV_TKINFO"
	.tkinfo
        /*0018*/ 	.word	0x00000002
        /*0030*/ 	.string	""
        /*0030*/ 	.string	"ptxas"
        /*0030*/ 	.string	"Cuda compilation tools, release 13.0, V13.0.88"
        /*0030*/ 	.string	"Build cuda_13.0.r13.0/compiler.36424714_0"
        /*0030*/ 	.string	"-arch sm_90a -m 64 "



//--------------------- .note.nv.cuinfo           --------------------------
	.section	.note.nv.cuinfo,"",@"SHT_NOTE"
	.sectionflags	@"SHF_NOTE_NV_CUINFO"
        /*0018*/ 	.short	0x0002
        /*001a*/ 	.short	0x005a
        /*001c*/ 	.short	0x0082
	.zero		2


//--------------------- .nv.info                  --------------------------
	.section	.nv.info,"",@"SHT_CUDA_INFO"
	.align	4


	//----- nvinfo : EIATTR_REGCOUNT
	.align		4
        /*0000*/ 	.byte	0x04, 0x2f
        /*0002*/ 	.short	(.L_12 - .L_11)
	.align		4
.L_11:
        /*0004*/ 	.word	index@(_ZN7cutlass13device_kernelINS_4gemm6kernel13GemmUniversalIN4cute5tupleIJiiiiEEENS1_10collective13CollectiveMmaINS1_37MainloopSm90TmaGmmaWarpSpecializedFP8ILi30ENS5_IJNS4_1CILi1EEESB_SB_EEENS1_35KernelTmaWarpSpecializedCooperativeEEENS5_IJNSA_ILi192EEENSA_ILi48EEENSA_ILi32EEEEEENS_12float_e4m3_tENS5_IJlSB_lEEESJ_SK_NS4_8TiledMMAINS4_8MMA_AtomIJNS4_4SM904GMMA30MMA_64x16x32_F32E4M3E4M3_SS_TNILNSO_7ScaleInE1ELSQ_1EEEEEENS4_6LayoutINS5_IJNSA_ILi2EEESB_SB_EEENS5_IJSB_NSA_ILi0EEESW_EEEEENS5_IJNS4_10UnderscoreESZ_SZ_EEEEENS4_13SM90_TMA_LOADENS4_14ComposedLayoutINS4_7SwizzleILi1ELi4ELi3EEENS4_18smem_ptr_flag_bitsILi8EEENST_INS5_IJNSA_ILi8EEESH_EEENS5_IJSH_SB_EEEEEEEvNS4_8identityES12_S1C_vS1D_EENS_8epilogue10collective6detail29Sm90TmaWarpSpecializedAdapterINS1G_15DefaultEpilogueISJ_SK_SK_NS1F_6thread17LinearCombinationISJ_Li1EffLNS1K_9ScaleType4KindE0ELNS_15FloatRoundStyleE2ESJ_EENS1_15EpilogueDefaultEEEEEvvEEEEvNT_6ParamsE)
        /*0008*/ 	.word	0x000000a8


	//----- nvinfo : EIATTR_FRAME_SIZE
	.align		4
.L_12:
        /*000c*/ 	.byte	0x04, 0x11
        /*000e*/ 	.short	(.L_14 - .L_13)
	.align		4
.L_13:
        /*0010*/ 	.word	index@(_ZN7cutlass13device_kernelINS_4gemm6kernel13GemmUniversalIN4cute5tupleIJiiiiEEENS1_10collective13CollectiveMmaINS1_37MainloopSm90TmaGmmaWarpSpecializedFP8ILi30ENS5_IJNS4_1CILi1EEESB_SB_EEENS1_35KernelTmaWarpSpecializedCooperativeEEENS5_IJNSA_ILi192EEENSA_ILi48EEENSA_ILi32EEEEEENS_12float_e4m3_tENS5_IJlSB_lEEESJ_SK_NS4_8TiledMMAINS4_8MMA_AtomIJNS4_4SM904GMMA30MMA_64x16x32_F32E4M3E4M3_SS_TNILNSO_7ScaleInE1ELSQ_1EEEEEENS4_6LayoutINS5_IJNSA_ILi2EEESB_SB_EEENS5_IJSB_NSA_ILi0EEESW_EEEEENS5_IJNS4_10UnderscoreESZ_SZ_EEEEENS4_13SM90_TMA_LOADENS4_14ComposedLayoutINS4_7SwizzleILi1ELi4ELi3EEENS4_18smem_ptr_flag_bitsILi8EEENST_INS5_IJNSA_ILi8EEESH_EEENS5_IJSH_SB_EEEEEEEvNS4_8identityES12_S1C_vS1D_EENS_8epilogue10collective6detail29Sm90TmaWarpSpecializedAdapterINS1G_15DefaultEpilogueISJ_SK_SK_NS1F_6thread17LinearCombinationISJ_Li1EffLNS1K_9ScaleType4KindE0ELNS_15FloatRoundStyleE2ESJ_EENS1_15EpilogueDefaultEEEEEvvEEEEvNT_6ParamsE)
        /*0014*/ 	.word	0x00000000


	//----- nvinfo : EIATTR_MIN_STACK_SIZE
	.align		4
.L_14:
        /*0018*/ 	.byte	0x04, 0x12
        /*001a*/ 	.short	(.L_16 - .L_15)
	.align		4
.L_15:
        /*001c*/ 	.word	index@(_ZN7cutlass13device_kernelINS_4gemm6kernel13GemmUniversalIN4cute5tupleIJiiiiEEENS1_10collective13CollectiveMmaINS1_37MainloopSm90TmaGmmaWarpSpecializedFP8ILi30ENS5_IJNS4_1CILi1EEESB_SB_EEENS1_35KernelTmaWarpSpecializedCooperativeEEENS5_IJNSA_ILi192EEENSA_ILi48EEENSA_ILi32EEEEEENS_12float_e4m3_tENS5_IJlSB_lEEESJ_SK_NS4_8TiledMMAINS4_8MMA_AtomIJNS4_4SM904GMMA30MMA_64x16x32_F32E4M3E4M3_SS_TNILNSO_7ScaleInE1ELSQ_1EEEEEENS4_6LayoutINS5_IJNSA_ILi2EEESB_SB_EEENS5_IJSB_NSA_ILi0EEESW_EEEEENS5_IJNS4_10UnderscoreESZ_SZ_EEEEENS4_13SM90_TMA_LOADENS4_14ComposedLayoutINS4_7SwizzleILi1ELi4ELi3EEENS4_18smem_ptr_flag_bitsILi8EEENST_INS5_IJNSA_ILi8EEESH_EEENS5_IJSH_SB_EEEEEEEvNS4_8identityES12_S1C_vS1D_EENS_8epilogue10collective6detail29Sm90TmaWarpSpecializedAdapterINS1G_15DefaultEpilogueISJ_SK_SK_NS1F_6thread17LinearCombinationISJ_Li1EffLNS1K_9ScaleType4KindE0ELNS_15FloatRoundStyleE2ESJ_EENS1_15EpilogueDefaultEEEEEvvEEEEvNT_6ParamsE)
        /*0020*/ 	.word	0x00000000
.L_16:


//--------------------- .nv.compat                --------------------------
	.section	.nv.compat,"",@"SHT_CUDA_COMPAT_INFO"
	.align	4
        /*0000*/ 	.byte	0x02, 0x09, 0x01, 0x00, 0x02, 0x02, 0x04, 0x00, 0x02, 0x05, 0x05, 0x00, 0x03, 0x07, 0x01, 0x01
        /*0010*/ 	.byte	0x02, 0x03, 0x01, 0x00, 0x02, 0x06, 0x01, 0x00, 0x04, 0x0b, 0x08, 0x00, 0x00, 0x00, 0x00, 0x00
        /*0020*/ 	.byte	0x00, 0x00, 0x00, 0x00


//--------------------- .nv.info._ZN7cutlass13device_kernelINS_4gemm6kernel13GemmUniversalIN4cute5tupleIJiiiiEEENS1_10collective13CollectiveMmaINS1_37MainloopSm90TmaGmmaWarpSpecializedFP8ILi30ENS5_IJNS4_1CILi1EEESB_SB_EEENS1_35KernelTmaWarpSpecializedCooperativeEEENS5_IJNSA_ILi192EEENSA_ILi48EEENSA_ILi32EEEEEENS_12float_e4m3_tENS5_IJlSB_lEEESJ_SK_NS4_8TiledMMAINS4_8MMA_AtomIJNS4_4SM904GMMA30MMA_64x16x32_F32E4M3E4M3_SS_TNILNSO_7ScaleInE1ELSQ_1EEEEEENS4_6LayoutINS5_IJNSA_ILi2EEESB_SB_EEENS5_IJSB_NSA_ILi0EEESW_EEEEENS5_IJNS4_10UnderscoreESZ_SZ_EEEEENS4_13SM90_TMA_LOADENS4_14ComposedLayoutINS4_7SwizzleILi1ELi4ELi3EEENS4_18smem_ptr_flag_bitsILi8EEENST_INS5_IJNSA_ILi8EEESH_EEENS5_IJSH_SB_EEEEEEEvNS4_8identityES12_S1C_vS1D_EENS_8epilogue10collective6detail29Sm90TmaWarpSpecializedAdapterINS1G_15DefaultEpilogueISJ_SK_SK_NS1F_6thread17LinearCombinationISJ_Li1EffLNS1K_9ScaleType4KindE0ELNS_15FloatRoundStyleE2ESJ_EENS1_15EpilogueDefaultEEEEEvvEEEEvNT_6ParamsE --------------------------
	.section	.nv.info._ZN7cutlass13device_kernelINS_4gemm6kernel13GemmUniversalIN4cute5tupleIJiiiiEEENS1_10collective13CollectiveMmaINS1_37MainloopSm90TmaGmmaWarpSpecializedFP8ILi30ENS5_IJNS4_1CILi1EEESB_SB_EEENS1_35KernelTmaWarpSpecializedCooperativeEEENS5_IJNSA_ILi192EEENSA_ILi48EEENSA_ILi32EEEEEENS_12float_e4m3_tENS5_IJlSB_lEEESJ_SK_NS4_8TiledMMAINS4_8MMA_AtomIJNS4_4SM904GMMA30MMA_64x16x32_F32E4M3E4M3_SS_TNILNSO_7ScaleInE1ELSQ_1EEEEEENS4_6LayoutINS5_IJNSA_ILi2EEESB_SB_EEENS5_IJSB_NSA_ILi0EEESW_EEEEENS5_IJNS4_10UnderscoreESZ_SZ_EEEEENS4_13SM90_TMA_LOADENS4_14ComposedLayoutINS4_7SwizzleILi1ELi4ELi3EEENS4_18smem_ptr_flag_bitsILi8EEENST_INS5_IJNSA_ILi8EEESH_EEENS5_IJSH_SB_EEEEEEEvNS4_8identityES12_S1C_vS1D_EENS_8epilogue10collective6detail29Sm90TmaWarpSpecializedAdapterINS1G_15DefaultEpilogueISJ_SK_SK_NS1F_6thread17LinearCombinationISJ_Li1EffLNS1K_9ScaleType4KindE0ELNS_15FloatRoundStyleE2ESJ_EENS1_15EpilogueDefaultEEEEEvvEEEEvNT_6ParamsE,"",@"SHT_CUDA_INFO"
	.sectionflags	@""
	.align	4


	//----- nvinfo : EIATTR_CUDA_API_VERSION
	.align		4
        /*0000*/ 	.byte	0x04, 0x37
        /*0002*/ 	.short	(.L_18 - .L_17)
.L_17:
        /*0004*/ 	.word	0x00000082


	//----- nvinfo : EIATTR_KPARAM_INFO
	.align		4
.L_18:
        /*0008*/ 	.byte	0x04, 0x17
        /*000a*/ 	.short	(.L_20 - .L_19)
.L_19:
        /*000c*/ 	.word	0x00000000
        /*0010*/ 	.short	0x0000
        /*0012*/ 	.short	0x0070
        /*0014*/ 	.byte	0x00, 0xf0, 0x01, 0x10


	//----- nvinfo : EIATTR_SPARSE_MMA_MASK
	.align		4
.L_20:
        /*0018*/ 	.byte	0x03, 0x50
        /*001a*/ 	.short	0x0000


	//----- nvinfo : EIATTR_MAXREG_COUNT
	.align		4
        /*001c*/ 	.byte	0x03, 0x1b
        /*001e*/ 	.short	0x00a8


	//----- nvinfo : EIATTR_NUM_BARRIERS
	.align		4
        /*0020*/ 	.byte	0x02, 0x4c
        /*0022*/ 	.byte	0x01
	.zero		1


	//----- nvinfo : EIATTR_MERCURY_ISA_VERSION
	.align		4
        /*0024*/ 	.byte	0x03, 0x5f
        /*0026*/ 	.short	0x0101


	//----- nvinfo : EIATTR_INT_WARP_WIDE_INSTR_OFFSETS
	.align		4
        /*0028*/ 	.byte	0x04, 0x31
        /*002a*/ 	.short	(.L_22 - .L_21)


	//   ....[0]....
.L_21:
        /*002c*/ 	.word	0x00000720


	//   ....[1]....
        /*0030*/ 	.word	0x00000730


	//   ....[2]....
        /*0034*/ 	.word	0x00000830


	//----- nvinfo : EIATTR_COOP_GROUP_MASK_REGIDS
	.align		4
.L_22:
        /*0038*/ 	.byte	0x04, 0x29
        /*003a*/ 	.short	(.L_24 - .L_23)


	//   ....[0]....
.L_23:
        /*003c*/ 	.word	0xffffffff


	//   ....[1]....
        /*0040*/ 	.word	0xffffffff


	//   ....[2]....
        /*0044*/ 	.word	0xffffffff


	//   ....[3]....
        /*0048*/ 	.word	0xffffffff


	//   ....[4]....
        /*004c*/ 	.word	0xffffffff


	//----- nvinfo : EIATTR_COOP_GROUP_INSTR_OFFSETS
	.align		4
.L_24:
        /*0050*/ 	.byte	0x04, 0x28
        /*0052*/ 	.short	(.L_26 - .L_25)


	//   ....[0]....
.L_25:
        /*0054*/ 	.word	0x00000060


	//   ....[1]....
        /*0058*/ 	.word	0x00000070


	//   ....[2]....
        /*005c*/ 	.word	0x00000130


	//   ....[3]....
        /*0060*/ 	.word	0x00000630


	//   ....[4]....
        /*0064*/ 	.word	0x00001320


	//----- nvinfo : EIATTR_REG_RECONFIG
	.align		4
.L_26:
        /*0068*/ 	.byte	0x01, 0x54
	.zero		2


	//----- nvinfo : EIATTR_MBARRIER_INSTR_OFFSETS
	.align		4
        /*006c*/ 	.byte	0x04, 0x39
        /*006e*/ 	.short	(.L_28 - .L_27)


	//   ....[0]....
.L_27:
        /*0070*/ 	.word	0x00000250
        /*0074*/ 	.word	0x000000ff
        /*0078*/ 	.word	0x00000000
        /*007c*/ 	.short	0x0100
        /*007e*/ 	.byte	0x08
	.zero		1


	//   ....[1]....
        /*0080*/ 	.word	0x00000260
        /*0084*/ 	.word	0x000000ff
        /*0088*/ 	.word	0x000000f0
        /*008c*/ 	.short	0x0100
        /*008e*/ 	.byte	0x08
	.zero		1


	//   ....[2]....
        /*0090*/ 	.word	0x00000270
        /*0094*/ 	.word	0x000000ff
        /*0098*/ 	.word	0x00000008
        /*009c*/ 	.short	0x0100
        /*009e*/ 	.byte	0x08
	.zero		1


	//   ....[3]....
        /*00a0*/ 	.word	0x00000280
        /*00a4*/ 	.word	0x000000ff
        /*00a8*/ 	.word	0x000000f8
        /*00ac*/ 	.short	0x0100
        /*00ae*/ 	.byte	0x08
	.zero		1


	//   ....[4]....
        /*00b0*/ 	.word	0x00000290
        /*00b4*/ 	.word	0x000000ff
        /*00b8*/ 	.word	0x00000010
        /*00bc*/ 	.short	0x0100
        /*00be*/ 	.byte	0x08
	.zero		1


	//   ....[5]....
        /*00c0*/ 	.word	0x000002a0
        /*00c4*/ 	.word	0x000000ff
        /*00c8*/ 	.word	0x00000100
        /*00cc*/ 	.short	0x0100
        /*00ce*/ 	.byte	0x08
	.zero		1


	//   ....[6]....
        /*00d0*/ 	.word	0x000002b0
        /*00d4*/ 	.word	0x000000ff
        /*00d8*/ 	.word	0x00000018
        /*00dc*/ 	.short	0x0100
        /*00de*/ 	.byte	0x08
	.zero		1


	//   ....[7]....
        /*00e0*/ 	.word	0x000002c0
        /*00e4*/ 	.word	0x000000ff
        /*00e8*/ 	.word	0x00000108
        /*00ec*/ 	.short	0x0100
        /*00ee*/ 	.byte	0x08
	.zero		1


	//   ....[8]....
        /*00f0*/ 	.word	0x000002d0
        /*00f4*/ 	.word	0x000000ff
        /*00f8*/ 	.word	0x00000020
        /*00fc*/ 	.short	0x0100
        /*00fe*/ 	.byte	0x08
	.zero		1


	//   ....[9]....
        /*0100*/ 	.word	0x000002e0
        /*0104*/ 	.word	0x000000ff
        /*0108*/ 	.word	0x00000110
        /*010c*/ 	.short	0x0100
        /*010e*/ 	.byte	0x08
	.zero		1


	//   ....[10]....
        /*0110*/ 	.word	0x000002f0
        /*0114*/ 	.word	0x000000ff
        /*0118*/ 	.word	0x00000028
        /*011c*/ 	.short	0x0100
        /*011e*/ 	.byte	0x08
	.zero		1


	//   ....[11]....
        /*0120*/ 	.word	0x00000300
        /*0124*/ 	.word	0x000000ff
        /*0128*/ 	.word	0x00000118
        /*012c*/ 	.short	0x0100
        /*012e*/ 	.byte	0x08
	.zero		1


	//   ....[12]....
        /*0130*/ 	.word	0x00000310
        /*0134*/ 	.word	0x000000ff
        /*0138*/ 	.word	0x00000030
        /*013c*/ 	.short	0x0100
        /*013e*/ 	.byte	0x08
	.zero		1


	//   ....[13]....
        /*0140*/ 	.word	0x00000320
        /*0144*/ 	.word	0x000000ff
        /*0148*/ 	.word	0x00000120
        /*014c*/ 	.short	0x0100
        /*014e*/ 	.byte	0x08
	.zero		1


	//   ....[14]....
        /*0150*/ 	.word	0x00000330
        /*0154*/ 	.word	0x000000ff
        /*0158*/ 	.word	0x00000038
        /*015c*/ 	.short	0x0100
        /*015e*/ 	.byte	0x08
	.zero		1


	//   ....[15]....
        /*0160*/ 	.word	0x00000340
        /*0164*/ 	.word	0x000000ff
        /*0168*/ 	.word	0x00000128
        /*016c*/ 	.short	0x0100
        /*016e*/ 	.byte	0x08
	.zero		1


	//   ....[16]....
        /*0170*/ 	.word	0x00000350
        /*0174*/ 	.word	0x000000ff
        /*0178*/ 	.word	0x00000040
        /*017c*/ 	.short	0x0100
        /*017e*/ 	.byte	0x08
	.zero		1


	//   ....[17]....
        /*0180*/ 	.word	0x00000360
        /*0184*/ 	.word	0x000000ff
        /*0188*/ 	.word	0x00000130
        /*018c*/ 	.short	0x0100
        /*018e*/ 	.byte	0x08
	.zero		1


	//   ....[18]....
        /*0190*/ 	.word	0x00000370
        /*0194*/ 	.word	0x000000ff
        /*0198*/ 	.word	0x00000048
        /*019c*/ 	.short	0x0100
        /*019e*/ 	.byte	0x08
	.zero		1


	//   ....[19]....
        /*01a0*/ 	.word	0x00000380
        /*01a4*/ 	.word	0x000000ff
        /*01a8*/ 	.word	0x00000138
        /*01ac*/ 	.short	0x0100
        /*01ae*/ 	.byte	0x08
	.zero		1


	//   ....[20]....
        /*01b0*/ 	.word	0x00000390
        /*01b4*/ 	.word	0x000000ff
        /*01b8*/ 	.word	0x00000050
        /*01bc*/ 	.short	0x0100
        /*01be*/ 	.byte	0x08
	.zero		1


	//   ....[21]....
        /*01c0*/ 	.word	0x000003a0
        /*01c4*/ 	.word	0x000000ff
        /*01c8*/ 	.word	0x00000140
        /*01cc*/ 	.short	0x0100
        /*01ce*/ 	.byte	0x08
	.zero		1


	//   ....[22]....
        /*01d0*/ 	.word	0x000003b0
        /*01d4*/ 	.word	0x000000ff
        /*01d8*/ 	.word	0x00000058
        /*01dc*/ 	.short	0x0100
        /*01de*/ 	.byte	0x08
	.zero		1


	//   ....[23]....
        /*01e0*/ 	.word	0x000003c0
        /*01e4*/ 	.word	0x000000ff
        /*01e8*/ 	.word	0x00000148
        /*01ec*/ 	.short	0x0100
        /*01ee*/ 	.byte	0x08
	.zero		1


	//   ....[24]....
        /*01f0*/ 	.word	0x000003d0
        /*01f4*/ 	.word	0x000000ff
        /*01f8*/ 	.word	0x00000060
        /*01fc*/ 	.short	0x0100
        /*01fe*/ 	.byte	0x08
	.zero		1


	//   ....[25]....
        /*0200*/ 	.word	0x000003e0
        /*0204*/ 	.word	0x000000ff
        /*0208*/ 	.word	0x00000150
        /*020c*/ 	.short	0x0100
        /*020e*/ 	.byte	0x08
	.zero		1


	//   ....[26]....
        /*0210*/ 	.word	0x000003f0
        /*0214*/ 	.word	0x000000ff
        /*0218*/ 	.word	0x00000068
        /*021c*/ 	.short	0x0100
        /*021e*/ 	.byte	0x08
	.zero		1


	//   ....[27]....
        /*0220*/ 	.word	0x00000400
        /*0224*/ 	.word	0x000000ff
        /*0228*/ 	.word	0x00000158
        /*022c*/ 	.short	0x0100
        /*022e*/ 	.byte	0x08
	.zero		1


	//   ....[28]....
        /*0230*/ 	.word	0x00000410
        /*0234*/ 	.word	0x000000ff
        /*0238*/ 	.word	0x00000070
        /*023c*/ 	.short	0x0100
        /*023e*/ 	.byte	0x08
	.zero		1


	//   ....[29]....
        /*0240*/ 	.word	0x00000420
        /*0244*/ 	.word	0x000000ff
        /*0248*/ 	.word	0x00000160
        /*024c*/ 	.short	0x0100
        /*024e*/ 	.byte	0x08
	.zero		1


	//   ....[30]....
        /*0250*/ 	.word	0x00000430
        /*0254*/ 	.word	0x000000ff
        /*0258*/ 	.word	0x00000078
        /*025c*/ 	.short	0x0100
        /*025e*/ 	.byte	0x08
	.zero		1


	//   ....[31]....
        /*0260*/ 	.word	0x00000440
        /*0264*/ 	.word	0x000000ff
        /*0268*/ 	.word	0x00000168
        /*026c*/ 	.short	0x0100
        /*026e*/ 	.byte	0x08
	.zero		1


	//   ....[32]....
        /*0270*/ 	.word	0x00000450
        /*0274*/ 	.word	0x000000ff
        /*0278*/ 	.word	0x00000080
        /*027c*/ 	.short	0x0100
        /*027e*/ 	.byte	0x08
	.zero		1


	//   ....[33]....
        /*0280*/ 	.word	0x00000460
        /*0284*/ 	.word	0x000000ff
        /*0288*/ 	.word	0x00000170
        /*028c*/ 	.short	0x0100
        /*028e*/ 	.byte	0x08
	.zero		1


	//   ....[34]....
        /*0290*/ 	.word	0x00000470
        /*0294*/ 	.word	0x000000ff
        /*0298*/ 	.word	0x00000088
        /*029c*/ 	.short	0x0100
        /*029e*/ 	.byte	0x08
	.zero		1


	//   ....[35]....
        /*02a0*/ 	.word	0x00000480
        /*02a4*/ 	.word	0x000000ff
        /*02a8*/ 	.word	0x00000178
        /*02ac*/ 	.short	0x0100
        /*02ae*/ 	.byte	0x08
	.zero		1


	//   ....[36]....
        /*02b0*/ 	.word	0x00000490
        /*02b4*/ 	.word	0x000000ff
        /*02b8*/ 	.word	0x00000090
        /*02bc*/ 	.short	0x0100
        /*02be*/ 	.byte	0x08
	.zero		1


	//   ....[37]....
        /*02c0*/ 	.word	0x000004a0
        /*02c4*/ 	.word	0x000000ff
        /*02c8*/ 	.word	0x00000180
        /*02cc*/ 	.short	0x0100
        /*02ce*/ 	.byte	0x08
	.zero		1


	//   ....[38]....
        /*02d0*/ 	.word	0x000004b0
        /*02d4*/ 	.word	0x000000ff
        /*02d8*/ 	.word	0x00000098
        /*02dc*/ 	.short	0x0100
        /*02de*/ 	.byte	0x08
	.zero		1


	//   ....[39]....
        /*02e0*/ 	.word	0x000004c0
        /*02e4*/ 	.word	0x000000ff
        /*02e8*/ 	.word	0x00000188
        /*02ec*/ 	.short	0x0100
        /*02ee*/ 	.byte	0x08
	.zero		1


	//   ....[40]....
        /*02f0*/ 	.word	0x000004d0
        /*02f4*/ 	.word	0x000000ff
        /*02f8*/ 	.word	0x000000a0
        /*02fc*/ 	.short	0x0100
        /*02fe*/ 	.byte	0x08
	.zero		1


	//   ....[41]....
        /*0300*/ 	.word	0x000004e0
        /*0304*/ 	.word	0x000000ff
        /*0308*/ 	.word	0x00000190
        /*030c*/ 	.short	0x0100
        /*030e*/ 	.byte	0x08
	.zero		1


	//   ....[42]....
        /*0310*/ 	.word	0x000004f0
        /*0314*/ 	.word	0x000000ff
        /*0318*/ 	.word	0x000000a8
        /*031c*/ 	.short	0x0100
        /*031e*/ 	.byte	0x08
	.zero		1


	//   ....[43]....
        /*0320*/ 	.word	0x00000500
        /*0324*/ 	.word	0x000000ff
        /*0328*/ 	.word	0x00000198
        /*032c*/ 	.short	0x0100
        /*032e*/ 	.byte	0x08
	.zero		1


	//   ....[44]....
        /*0330*/ 	.word	0x00000510
        /*0334*/ 	.word	0x000000ff
        /*0338*/ 	.word	0x000000b0
        /*033c*/ 	.short	0x0100
        /*033e*/ 	.byte	0x08
	.zero		1


	//   ....[45]....
        /*0340*/ 	.word	0x00000520
        /*0344*/ 	.word	0x000000ff
        /*0348*/ 	.word	0x000001a0
        /*034c*/ 	.short	0x0100
        /*034e*/ 	.byte	0x08
	.zero		1


	//   ....[46]....
        /*0350*/ 	.word	0x00000530
        /*0354*/ 	.word	0x000000ff
        /*0358*/ 	.word	0x000000b8
        /*035c*/ 	.short	0x0100
        /*035e*/ 	.byte	0x08
	.zero		1


	//   ....[47]....
        /*0360*/ 	.word	0x00000540
        /*0364*/ 	.word	0x000000ff
        /*0368*/ 	.word	0x000001a8
        /*036c*/ 	.short	0x0100
        /*036e*/ 	.byte	0x08
	.zero		1


	//   ....[48]....
        /*0370*/ 	.word	0x00000550
        /*0374*/ 	.word	0x000000ff
        /*0378*/ 	.word	0x000000c0
        /*037c*/ 	.short	0x0100
        /*037e*/ 	.byte	0x08
	.zero		1


	//   ....[49]....
        /*0380*/ 	.word	0x00000560
        /*0384*/ 	.word	0x000000ff
        /*0388*/ 	.word	0x000001b0
        /*038c*/ 	.short	0x0100
        /*038e*/ 	.byte	0x08
	.zero		1


	//   ....[50]....
        /*0390*/ 	.word	0x00000570
        /*0394*/ 	.word	0x000000ff
        /*0398*/ 	.word	0x000000c8
        /*039c*/ 	.short	0x0100
        /*039e*/ 	.byte	0x08
	.zero		1


	//   ....[51]....
        /*03a0*/ 	.word	0x00000580
        /*03a4*/ 	.word	0x000000ff
        /*03a8*/ 	.word	0x000001b8
        /*03ac*/ 	.short	0x0100
        /*03ae*/ 	.byte	0x08
	.zero		1


	//   ....[52]....
        /*03b0*/ 	.word	0x00000590
        /*03b4*/ 	.word	0x000000ff
        /*03b8*/ 	.word	0x000000d0
        /*03bc*/ 	.short	0x0100
        /*03be*/ 	.byte	0x08
	.zero		1


	//   ....[53]....
        /*03c0*/ 	.word	0x000005a0
        /*03c4*/ 	.word	0x000000ff
        /*03c8*/ 	.word	0x000001c0
        /*03cc*/ 	.short	0x0100
        /*03ce*/ 	.byte	0x08
	.zero		1


	//   ....[54]....
        /*03d0*/ 	.word	0x000005b0
        /*03d4*/ 	.word	0x000000ff
        /*03d8*/ 	.word	0x000000d8
        /*03dc*/ 	.short	0x0100
        /*03de*/ 	.byte	0x08
	.zero		1


	//   ....[55]....
        /*03e0*/ 	.word	0x000005c0
        /*03e4*/ 	.word	0x000000ff
        /*03e8*/ 	.word	0x000001c8
        /*03ec*/ 	.short	0x0100
        /*03ee*/ 	.byte	0x08
	.zero		1


	//   ....[56]....
        /*03f0*/ 	.word	0x000005d0
        /*03f4*/ 	.word	0x000000ff
        /*03f8*/ 	.word	0x000000e0
        /*03fc*/ 	.short	0x0100
        /*03fe*/ 	.byte	0x08
	.zero		1


	//   ....[57]....
        /*0400*/ 	.word	0x000005e0
        /*0404*/ 	.word	0x000000ff
        /*0408*/ 	.word	0x000001d0
        /*040c*/ 	.short	0x0100
        /*040e*/ 	.byte	0x08
	.zero		1


	//   ....[58]....
        /*0410*/ 	.word	0x000005f0
        /*0414*/ 	.word	0x000000ff
        /*0418*/ 	.word	0x000000e8
        /*041c*/ 	.short	0x0100
        /*041e*/ 	.byte	0x08
	.zero		1


	//   ....[59]....
        /*0420*/ 	.word	0x00000600
        /*0424*/ 	.word	0x000000ff
        /*0428*/ 	.word	0x000001d8
        /*042c*/ 	.short	0x0100
        /*042e*/ 	.byte	0x08
	.zero		1


	//   ....[60]....
        /*0430*/ 	.word	0x00000890
        /*0434*/ 	.word	0x000000ff
        /*0438*/ 	.word	0x000001f0
        /*043c*/ 	.short	0x0100
        /*043e*/ 	.byte	0x06
	.zero		1


	//   ....[61]....
        /*0440*/ 	.word	0x000008f0
        /*0444*/ 	.word	0x000000ff
        /*0448*/ 	.word	0x000001f8
        /*044c*/ 	.short	0x0100
        /*044e*/ 	.byte	0x06
	.zero		1


	//   ....[62]....
        /*0450*/ 	.word	0x00001750
        /*0454*/ 	.word	0x000000ff
        /*0458*/ 	.word	0x00000000
        /*045c*/ 	.short	0x010a
        /*045e*/ 	.byte	0x07
	.zero		1


	//   ....[63]....
        /*0460*/ 	.word	0x000017b0
        /*0464*/ 	.word	0x000000ff
        /*0468*/ 	.word	0x00000000
        /*046c*/ 	.short	0x010a
        /*046e*/ 	.byte	0x07
	.zero		1


	//   ....[64]....
        /*0470*/ 	.word	0x00002040
        /*0474*/ 	.word	0x000000ff
        /*0478*/ 	.word	0x00000000
        /*047c*/ 	.short	0x010a
        /*047e*/ 	.byte	0x0c
	.zero		1


	//   ....[65]....
        /*0480*/ 	.word	0x00002080
        /*0484*/ 	.word	0x000000ff
        /*0488*/ 	.word	0x00000000
        /*048c*/ 	.short	0x010a
        /*048e*/ 	.byte	0x0c
	.zero		1


	//   ....[66]....
        /*0490*/ 	.word	0x000026a0
        /*0494*/ 	.word	0x000000ff
        /*0498*/ 	.word	0x00000000
        /*049c*/ 	.short	0x0101
        /*049e*/ 	.byte	0x08
	.zero		1


	//   ....[67]....
        /*04a0*/ 	.word	0x00002bf0
        /*04a4*/ 	.word	0x000000ff
        /*04a8*/ 	.word	0x00000000
        /*04ac*/ 	.short	0x0101
        /*04ae*/ 	.byte	0x08
	.zero		1


	//   ....[68]....
        /*04b0*/ 	.word	0x00007600
        /*04b4*/ 	.word	0x0000000e
        /*04b8*/ 	.word	0x000000f0
        /*04bc*/ 	.short	0x010a
        /*04be*/ 	.byte	0x3f
	.zero		1


	//   ....[69]....
        /*04c0*/ 	.word	0x000079b0
        /*04c4*/ 	.word	0x00000008
        /*04c8*/ 	.word	0x000001f8
        /*04cc*/ 	.short	0x0101
        /*04ce*/ 	.byte	0x3f
	.zero		1


	//   ....[70]....
        /*04d0*/ 	.word	0x000080a0
        /*04d4*/ 	.word	0x00000006
        /*04d8*/ 	.word	0x00000000
        /*04dc*/ 	.short	0x010a
        /*04de*/ 	.byte	0x3f
	.zero		1


	//   ....[71]....
        /*04e0*/ 	.word	0x00008120
        /*04e4*/ 	.word	0x00000007
        /*04e8*/ 	.word	0x00000000
        /*04ec*/ 	.short	0x010a
        /*04ee*/ 	.byte	0x3f
	.zero		1


	//   ....[72]....
        /*04f0*/ 	.word	0x000081b0
        /*04f4*/ 	.word	0x00000006
        /*04f8*/ 	.word	0x00000000
        /*04fc*/ 	.short	0x010a
        /*04fe*/ 	.byte	0x3f
	.zero		1


	//   ....[73]....
        /*0500*/ 	.word	0x00008240
        /*0504*/ 	.word	0x00000009
        /*0508*/ 	.word	0x00000000
        /*050c*/ 	.short	0x010a
        /*050e*/ 	.byte	0x3f
	.zero		1


	//   ....[74]....
        /*0510*/ 	.word	0x000082d0
        /*0514*/ 	.word	0x00000006
        /*0518*/ 	.word	0x00000000
        /*051c*/ 	.short	0x010a
        /*051e*/ 	.byte	0x3f
	.zero		1


	//   ....[75]....
        /*0520*/ 	.word	0x00008360
        /*0524*/ 	.word	0x00000009
        /*0528*/ 	.word	0x00000000
        /*052c*/ 	.short	0x010a
        /*052e*/ 	.byte	0x3f
	.zero		1


	//   ....[76]....
        /*0530*/ 	.word	0x000083f0
        /*0534*/ 	.word	0x00000006
        /*0538*/ 	.word	0x00000000
        /*053c*/ 	.short	0x010a
        /*053e*/ 	.byte	0x3f
	.zero		1


	//   ....[77]....
        /*0540*/ 	.word	0x00008480
        /*0544*/ 	.word	0x00000009
        /*0548*/ 	.word	0x00000000
        /*054c*/ 	.short	0x010a
        /*054e*/ 	.byte	0x3f
	.zero		1


	//   ....[78]....
        /*0550*/ 	.word	0x00008510
        /*0554*/ 	.word	0x00000006
        /*0558*/ 	.word	0x00000000
        /*055c*/ 	.short	0x010a
        /*055e*/ 	.byte	0x3f
	.zero		1


	//   ....[79]....
        /*0560*/ 	.word	0x000085a0
        /*0564*/ 	.word	0x00000009
        /*0568*/ 	.word	0x00000000
        /*056c*/ 	.short	0x010a
        /*056e*/ 	.byte	0x3f
	.zero		1


	//   ....[80]....
        /*0570*/ 	.word	0x00008630
        /*0574*/ 	.word	0x00000006
        /*0578*/ 	.word	0x00000000
        /*057c*/ 	.short	0x010a
        /*057e*/ 	.byte	0x3f
	.zero		1


	//   ....[81]....
        /*0580*/ 	.word	0x000086c0
        /*0584*/ 	.word	0x00000009
        /*0588*/ 	.word	0x00000000
        /*058c*/ 	.short	0x010a
        /*058e*/ 	.byte	0x3f
	.zero		1


	//   ....[82]....
        /*0590*/ 	.word	0x00008750
        /*0594*/ 	.word	0x00000006
        /*0598*/ 	.word	0x00000000
        /*059c*/ 	.short	0x010a
        /*059e*/ 	.byte	0x3f
	.zero		1


	//   ....[83]....
        /*05a0*/ 	.word	0x000087e0
        /*05a4*/ 	.word	0x00000009
        /*05a8*/ 	.word	0x00000000
        /*05ac*/ 	.short	0x010a
        /*05ae*/ 	.byte	0x3f
	.zero		1


	//   ....[84]....
        /*05b0*/ 	.word	0x00008870
        /*05b4*/ 	.word	0x00000006
        /*05b8*/ 	.word	0x00000000
        /*05bc*/ 	.short	0x010a
        /*05be*/ 	.byte	0x3f
	.zero		1


	//   ....[85]....
        /*05c0*/ 	.word	0x00008900
        /*05c4*/ 	.word	0x00000009
        /*05c8*/ 	.word	0x00000000
        /*05cc*/ 	.short	0x010a
        /*05ce*/ 	.byte	0x3f
	.zero		1


	//   ....[86]....
        /*05d0*/ 	.word	0x00008990
        /*05d4*/ 	.word	0x00000006
        /*05d8*/ 	.word	0x00000000
        /*05dc*/ 	.short	0x010a
        /*05de*/ 	.byte	0x3f
	.zero		1


	//   ....[87]....
        /*05e0*/ 	.word	0x00008a20
        /*05e4*/ 	.word	0x00000009
        /*05e8*/ 	.word	0x00000000
        /*05ec*/ 	.short	0x010a
        /*05ee*/ 	.byte	0x3f
	.zero		1


	//   ....[88]....
        /*05f0*/ 	.word	0x00008ab0
        /*05f4*/ 	.word	0x00000006
        /*05f8*/ 	.word	0x00000000
        /*05fc*/ 	.short	0x010a
        /*05fe*/ 	.byte	0x3f
	.zero		1


	//   ....[89]....
        /*0600*/ 	.word	0x00008b40
        /*0604*/ 	.word	0x00000009
        /*0608*/ 	.word	0x00000000
        /*060c*/ 	.short	0x010a
        /*060e*/ 	.byte	0x3f
	.zero		1


	//   ....[90]....
        /*0610*/ 	.word	0x00008bd0
        /*0614*/ 	.word	0x00000006
        /*0618*/ 	.word	0x00000000
        /*061c*/ 	.short	0x010a
        /*061e*/ 	.byte	0x3f
	.zero		1


	//   ....[91]....
        /*0620*/ 	.word	0x00008c60
        /*0624*/ 	.word	0x00000009
        /*0628*/ 	.word	0x00000000
        /*062c*/ 	.short	0x010a
        /*062e*/ 	.byte	0x3f
	.zero		1


	//   ....[92]....
        /*0630*/ 	.word	0x00008cf0
        /*0634*/ 	.word	0x00000006
        /*0638*/ 	.word	0x00000000
        /*063c*/ 	.short	0x010a
        /*063e*/ 	.byte	0x3f
	.zero		1


	//   ....[93]....
        /*0640*/ 	.word	0x00008d80
        /*0644*/ 	.word	0x00000009
        /*0648*/ 	.word	0x00000000
        /*064c*/ 	.short	0x010a
        /*064e*/ 	.byte	0x3f
	.zero		1


	//   ....[94]....
        /*0650*/ 	.word	0x00008e10
        /*0654*/ 	.word	0x00000006
        /*0658*/ 	.word	0x00000000
        /*065c*/ 	.short	0x010a
        /*065e*/ 	.byte	0x3f
	.zero		1


	//   ....[95]....
        /*0660*/ 	.word	0x00008ea0
        /*0664*/ 	.word	0x00000009
        /*0668*/ 	.word	0x00000000
        /*066c*/ 	.short	0x010a
        /*066e*/ 	.byte	0x3f
	.zero		1


	//   ....[96]....
        /*0670*/ 	.word	0x00008f30
        /*0674*/ 	.word	0x00000006
        /*0678*/ 	.word	0x00000000
        /*067c*/ 	.short	0x010a
        /*067e*/ 	.byte	0x3f
	.zero		1


	//   ....[97]....
        /*0680*/ 	.word	0x00008fc0
        /*0684*/ 	.word	0x00000009
        /*0688*/ 	.word	0x00000000
        /*068c*/ 	.short	0x010a
        /*068e*/ 	.byte	0x3f
	.zero		1


	//   ....[98]....
        /*0690*/ 	.word	0x00009050
        /*0694*/ 	.word	0x00000006
        /*0698*/ 	.word	0x00000000
        /*069c*/ 	.short	0x010a
        /*069e*/ 	.byte	0x3f
	.zero		1


	//   ....[99]....
        /*06a0*/ 	.word	0x000090e0
        /*06a4*/ 	.word	0x00000003
        /*06a8*/ 	.word	0x00000000
        /*06ac*/ 	.short	0x010a
        /*06ae*/ 	.byte	0x3f
	.zero		1


	//   ....[100]....
        /*06b0*/ 	.word	0x00009150
        /*06b4*/ 	.word	0x00000008
        /*06b8*/ 	.word	0x00000000
        /*06bc*/ 	.short	0x010a
        /*06be*/ 	.byte	0x3f
	.zero		1


	//   ....[101]....
        /*06c0*/ 	.word	0x000091b0
        /*06c4*/ 	.word	0x0000000c
        /*06c8*/ 	.word	0x00000000
        /*06cc*/ 	.short	0x010a
        /*06ce*/ 	.byte	0x3f
	.zero		1


	//   ....[102]....
        /*06d0*/ 	.word	0x00009280
        /*06d4*/ 	.word	0x0000000e
        /*06d8*/ 	.word	0x000000f0
        /*06dc*/ 	.short	0x010a
        /*06de*/ 	.byte	0x3f
	.zero		1


	//   ....[103]....
        /*06e0*/ 	.word	0x00009360
        /*06e4*/ 	.word	0x00000006
        /*06e8*/ 	.word	0x00000000
        /*06ec*/ 	.short	0x010a
        /*06ee*/ 	.byte	0x3f
	.zero		1


	//   ....[104]....
        /*06f0*/ 	.word	0x000093b0
        /*06f4*/ 	.word	0x00000007
        /*06f8*/ 	.word	0x00000000
        /*06fc*/ 	.short	0x010a
        /*06fe*/ 	.byte	0x3f
	.zero		1


	//   ....[105]....
        /*0700*/ 	.word	0x00009400
        /*0704*/ 	.word	0x00000006
        /*0708*/ 	.word	0x00000000
        /*070c*/ 	.short	0x010a
        /*070e*/ 	.byte	0x3f
	.zero		1


	//   ....[106]....
        /*0710*/ 	.word	0x00009450
        /*0714*/ 	.word	0x00000009
        /*0718*/ 	.word	0x00000000
        /*071c*/ 	.short	0x010a
        /*071e*/ 	.byte	0x3f
	.zero		1


	//   ....[107]....
        /*0720*/ 	.word	0x000094a0
        /*0724*/ 	.word	0x00000006
        /*0728*/ 	.word	0x00000000
        /*072c*/ 	.short	0x010a
        /*072e*/ 	.byte	0x3f
	.zero		1


	//   ....[108]....
        /*0730*/ 	.word	0x000094f0
        /*0734*/ 	.word	0x00000009
        /*0738*/ 	.word	0x00000000
        /*073c*/ 	.short	0x010a
        /*073e*/ 	.byte	0x3f
	.zero		1


	//   ....[109]....
        /*0740*/ 	.word	0x00009540
        /*0744*/ 	.word	0x00000006
        /*0748*/ 	.word	0x00000000
        /*074c*/ 	.short	0x010a
        /*074e*/ 	.byte	0x3f
	.zero		1


	//   ....[110]....
        /*0750*/ 	.word	0x00009590
        /*0754*/ 	.word	0x00000009
        /*0758*/ 	.word	0x00000000
        /*075c*/ 	.short	0x010a
        /*075e*/ 	.byte	0x3f
	.zero		1


	//   ....[111]....
        /*0760*/ 	.word	0x000095e0
        /*0764*/ 	.word	0x00000006
        /*0768*/ 	.word	0x00000000
        /*076c*/ 	.short	0x010a
        /*076e*/ 	.byte	0x3f
	.zero		1


	//   ....[112]....
        /*0770*/ 	.word	0x00009630
        /*0774*/ 	.word	0x00000009
        /*0778*/ 	.word	0x00000000
        /*077c*/ 	.short	0x010a
        /*077e*/ 	.byte	0x3f
	.zero		1


	//   ....[113]....
        /*0780*/ 	.word	0x00009680
        /*0784*/ 	.word	0x00000006
        /*0788*/ 	.word	0x00000000
        /*078c*/ 	.short	0x010a
        /*078e*/ 	.byte	0x3f
	.zero		1


	//   ....[114]....
        /*0790*/ 	.word	0x000096d0
        /*0794*/ 	.word	0x00000009
        /*0798*/ 	.word	0x00000000
        /*079c*/ 	.short	0x010a
        /*079e*/ 	.byte	0x3f
	.zero		1


	//   ....[115]....
        /*07a0*/ 	.word	0x00009720
        /*07a4*/ 	.word	0x00000006
        /*07a8*/ 	.word	0x00000000
        /*07ac*/ 	.short	0x010a
        /*07ae*/ 	.byte	0x3f
	.zero		1


	//   ....[116]....
        /*07b0*/ 	.word	0x00009770
        /*07b4*/ 	.word	0x00000009
        /*07b8*/ 	.word	0x00000000
        /*07bc*/ 	.short	0x010a
        /*07be*/ 	.byte	0x3f
	.zero		1


	//   ....[117]....
        /*07c0*/ 	.word	0x000097c0
        /*07c4*/ 	.word	0x00000006
        /*07c8*/ 	.word	0x00000000
        /*07cc*/ 	.short	0x010a
        /*07ce*/ 	.byte	0x3f
	.zero		1


	//   ....[118]....
        /*07d0*/ 	.word	0x00009810
        /*07d4*/ 	.word	0x00000009
        /*07d8*/ 	.word	0x00000000
        /*07dc*/ 	.short	0x010a
        /*07de*/ 	.byte	0x3f
	.zero		1


	//   ....[119]....
        /*07e0*/ 	.word	0x00009860
        /*07e4*/ 	.word	0x00000006
        /*07e8*/ 	.word	0x00000000
        /*07ec*/ 	.short	0x010a
        /*07ee*/ 	.byte	0x3f
	.zero		1


	//   ....[120]....
        /*07f0*/ 	.word	0x000098b0
        /*07f4*/ 	.word	0x00000009
        /*07f8*/ 	.word	0x00000000
        /*07fc*/ 	.short	0x010a
        /*07fe*/ 	.byte	0x3f
	.zero		1


	//   ....[121]....
        /*0800*/ 	.word	0x00009900
        /*0804*/ 	.word	0x00000006
        /*0808*/ 	.word	0x00000000
        /*080c*/ 	.short	0x010a
        /*080e*/ 	.byte	0x3f
	.zero		1


	//   ....[122]....
        /*0810*/ 	.word	0x00009950
        /*0814*/ 	.word	0x00000009
        /*0818*/ 	.word	0x00000000
        /*081c*/ 	.short	0x010a
        /*081e*/ 	.byte	0x3f
	.zero		1


	//   ....[123]....
        /*0820*/ 	.word	0x000099a0
        /*0824*/ 	.word	0x00000006
        /*0828*/ 	.word	0x00000000
        /*082c*/ 	.short	0x010a
        /*082e*/ 	.byte	0x3f
	.zero		1


	//   ....[124]....
        /*0830*/ 	.word	0x000099f0
        /*0834*/ 	.word	0x00000009
        /*0838*/ 	.word	0x00000000
        /*083c*/ 	.short	0x010a
        /*083e*/ 	.byte	0x3f
	.zero		1


	//   ....[125]....
        /*0840*/ 	.word	0x00009a40
        /*0844*/ 	.word	0x00000006
        /*0848*/ 	.word	0x00000000
        /*084c*/ 	.short	0x010a
        /*084e*/ 	.byte	0x3f
	.zero		1


	//   ....[126]....
        /*0850*/ 	.word	0x00009a90
        /*0854*/ 	.word	0x00000009
        /*0858*/ 	.word	0x00000000
        /*085c*/ 	.short	0x010a
        /*085e*/ 	.byte	0x3f
	.zero		1


	//   ....[127]....
        /*0860*/ 	.word	0x00009ae0
        /*0864*/ 	.word	0x00000006
        /*0868*/ 	.word	0x00000000
        /*086c*/ 	.short	0x010a
        /*086e*/ 	.byte	0x3f
	.zero		1


	//   ....[128]....
        /*0870*/ 	.word	0x00009b30
        /*0874*/ 	.word	0x00000009
        /*0878*/ 	.word	0x00000000
        /*087c*/ 	.short	0x010a
        /*087e*/ 	.byte	0x3f
	.zero		1


	//   ....[129]....
        /*0880*/ 	.word	0x00009b80
        /*0884*/ 	.word	0x00000006
        /*0888*/ 	.word	0x00000000
        /*088c*/ 	.short	0x010a
        /*088e*/ 	.byte	0x3f
	.zero		1


	//   ....[130]....
        /*0890*/ 	.word	0x00009bd0
        /*0894*/ 	.word	0x00000009
        /*0898*/ 	.word	0x00000000
        /*089c*/ 	.short	0x010a
        /*089e*/ 	.byte	0x3f
	.zero		1


	//   ....[131]....
        /*08a0*/ 	.word	0x00009c20
        /*08a4*/ 	.word	0x00000006
        /*08a8*/ 	.word	0x00000000
        /*08ac*/ 	.short	0x010a
        /*08ae*/ 	.byte	0x3f
	.zero		1


	//----- nvinfo : EIATTR_NUM_MBARRIERS
	.align		4
.L_28:
        /*08b0*/ 	.byte	0x03, 0x38
        /*08b2*/ 	.short	0x003e


	//----- nvinfo : EIATTR_EXIT_INSTR_OFFSETS
	.align		4
        /*08b4*/ 	.byte	0x04, 0x1c
        /*08b6*/ 	.short	(.L_30 - .L_29)


	//   ....[0]....
.L_29:
        /*08b8*/ 	.word	0x00000940


	//   ....[1]....
        /*08bc*/ 	.word	0x000011f0


	//   ....[2]....
        /*08c0*/ 	.word	0x00006c80


	//   ....[3]....
        /*08c4*/ 	.word	0x000072a0


	//   ....[4]....
        /*08c8*/ 	.word	0x00009130


	//----- nvinfo : EIATTR_MAX_THREADS
	.align		4
.L_30:
        /*08cc*/ 	.byte	0x04, 0x05
        /*08ce*/ 	.short	(.L_32 - .L_31)
.L_31:
        /*08d0*/ 	.word	0x00000180
        /*08d4*/ 	.word	0x00000001
        /*08d8*/ 	.word	0x00000001


	//----- nvinfo : EIATTR_CRS_STACK_SIZE
	.align		4
.L_32:
        /*08dc*/ 	.byte	0x04, 0x1e
        /*08de*/ 	.short	(.L_34 - .L_33)
.L_33:
        /*08e0*/ 	.word	0x00000000


	//----- nvinfo : EIATTR_CBANK_PARAM_SIZE
	.align		4
.L_34:
        /*08e4*/ 	.byte	0x03, 0x19
        /*08e6*/ 	.short	0x0470


	//----- nvinfo : EIATTR_PARAM_CBANK
	.align		4
        /*08e8*/ 	.byte	0x04, 0x0a
        /*08ea*/ 	.short	(.L_36 - .L_35)
	.align		4
.L_35:
        /*08ec*/ 	.word	index@(.nv.constant0._ZN7cutlass13device_kernelINS_4gemm6kernel13GemmUniversalIN4cute5tupleIJiiiiEEENS1_10collective13CollectiveMmaINS1_37MainloopSm90TmaGmmaWarpSpecializedFP8ILi30ENS5_IJNS4_1CILi1EEESB_SB_EEENS1_35KernelTmaWarpSpecializedCooperativeEEENS5_IJNSA_ILi192EEENSA_ILi48EEENSA_ILi32EEEEEENS_12float_e4m3_tENS5_IJlSB_lEEESJ_SK_NS4_8TiledMMAINS4_8MMA_AtomIJNS4_4SM904GMMA30MMA_64x16x32_F32E4M3E4M3_SS_TNILNSO_7ScaleInE1ELSQ_1EEEEEENS4_6LayoutINS5_IJNSA_ILi2EEESB_SB_EEENS5_IJSB_NSA_ILi0EEESW_EEEEENS5_IJNS4_10UnderscoreESZ_SZ_EEEEENS4_13SM90_TMA_LOADENS4_14ComposedLayoutINS4_7SwizzleILi1ELi4ELi3EEENS4_18smem_ptr_flag_bitsILi8EEENST_INS5_IJNSA_ILi8EEESH_EEENS5_IJSH_SB_EEEEEEEvNS4_8identityES12_S1C_vS1D_EENS_8epilogue10collective6detail29Sm90TmaWarpSpecializedAdapterINS1G_15DefaultEpilogueISJ_SK_SK_NS1F_6thread17LinearCombinationISJ_Li1EffLNS1K_9ScaleType4KindE0ELNS_15FloatRoundStyleE2ESJ_EENS1_15EpilogueDefaultEEEEEvvEEEEvNT_6ParamsE)
        /*08f0*/ 	.short	0x0210
        /*08f2*/ 	.short	0x0470


	//----- nvinfo : EIATTR_SW_WAR
	.align		4
.L_36:
        /*08f4*/ 	.byte	0x04, 0x36
        /*08f6*/ 	.short	(.L_38 - .L_37)
.L_37:
        /*08f8*/ 	.word	0x00000008
.L_38:


//--------------------- .nv.callgraph             --------------------------
	.section	.nv.callgraph,"",@"SHT_CUDA_CALLGRAPH"
	.align	4
	.sectionentsize	8
	.align		4
        /*0000*/ 	.word	0x00000000
	.align		4
        /*0004*/ 	.word	0xffffffff
	.align		4
        /*0008*/ 	.word	0x00000000
	.align		4
        /*000c*/ 	.word	0xfffffffe
	.align		4
        /*0010*/ 	.word	0x00000000
	.align		4
        /*0014*/ 	.word	0xfffffffd
	.align		4
        /*0018*/ 	.word	0x00000000
	.align		4
        /*001c*/ 	.word	0xfffffffc


//--------------------- .nv.constant4             --------------------------
	.section	.nv.constant4,"a",@progbits
	.align	8
	.align		8
.nv.constant4:
        /*0000*/ 	.dword	_ZN40_INTERNAL_fae77250_4_k_cu_4f60edfa_143744cuda3std3__45__cpo5beginE
	.align		8
        /*0008*/ 	.dword	_ZN40_INTERNAL_fae77250_4_k_cu_4f60edfa_143744cuda3std3__45__cpo3endE
	.align		8
        /*0010*/ 	.dword	_ZN40_INTERNAL_fae77250_4_k_cu_4f60edfa_143744cuda3std3__45__cpo6cbeginE
	.align		8
        /*0018*/ 	.dword	_ZN40_INTERNAL_fae77250_4_k_cu_4f60edfa_143744cuda3std3__45__cpo4cendE
	.align		8
        /*0020*/ 	.dword	_ZN40_INTERNAL_fae77250_4_k_cu_4f60edfa_143744cuda3std3__442_GLOBAL__N__fae77250_4_k_cu_4f60edfa_143746ignoreE
	.align		8
        /*0028*/ 	.dword	_ZN40_INTERNAL_fae77250_4_k_cu_4f60edfa_143744cuda3std3__419piecewise_constructE
	.align		8
        /*0030*/ 	.dword	_ZN40_INTERNAL_fae77250_4_k_cu_4f60edfa_143744cuda3std3__48in_placeE
	.align		8
        /*0038*/ 	.dword	_ZN40_INTERNAL_fae77250_4_k_cu_4f60edfa_143744cuda3std6ranges3__45__cpo4swapE
	.align		8
        /*0040*/ 	.dword	_ZN40_INTERNAL_fae77250_4_k_cu_4f60edfa_143744cuda3std6ranges3__45__cpo9iter_moveE
	.align		8
        /*0048*/ 	.dword	_ZN40_INTERNAL_fae77250_4_k_cu_4f60edfa_143744cute7productE
	.align		8
        /*0050*/ 	.dword	_ZN40_INTERNAL_fae77250_4_k_cu_4f60edfa_143744cute1_E


//--------------------- .text._ZN7cutlass13device_kernelINS_4gemm6kernel13GemmUniversalIN4cute5tupleIJiiiiEEENS1_10collective13CollectiveMmaINS1_37MainloopSm90TmaGmmaWarpSpecializedFP8ILi30ENS5_IJNS4_1CILi1EEESB_SB_EEENS1_35KernelTmaWarpSpecializedCooperativeEEENS5_IJNSA_ILi192EEENSA_ILi48EEENSA_ILi32EEEEEENS_12float_e4m3_tENS5_IJlSB_lEEESJ_SK_NS4_8TiledMMAINS4_8MMA_AtomIJNS4_4SM904GMMA30MMA_64x16x32_F32E4M3E4M3_SS_TNILNSO_7ScaleInE1ELSQ_1EEEEEENS4_6LayoutINS5_IJNSA_ILi2EEESB_SB_EEENS5_IJSB_NSA_ILi0EEESW_EEEEENS5_IJNS4_10UnderscoreESZ_SZ_EEEEENS4_13SM90_TMA_LOADENS4_14ComposedLayoutINS4_7SwizzleILi1ELi4ELi3EEENS4_18smem_ptr_flag_bitsILi8EEENST_INS5_IJNSA_ILi8EEESH_EEENS5_IJSH_SB_EEEEEEEvNS4_8identityES12_S1C_vS1D_EENS_8epilogue10collective6detail29Sm90TmaWarpSpecializedAdapterINS1G_15DefaultEpilogueISJ_SK_SK_NS1F_6thread17LinearCombinationISJ_Li1EffLNS1K_9ScaleType4KindE0ELNS_15FloatRoundStyleE2ESJ_EENS1_15EpilogueDefaultEEEEEvvEEEEvNT_6ParamsE --------------------------
	.section	.text._ZN7cutlass13device_kernelINS_4gemm6kernel13GemmUniversalIN4cute5tupleIJiiiiEEENS1_10collective13CollectiveMmaINS1_37MainloopSm90TmaGmmaWarpSpecializedFP8ILi30ENS5_IJNS4_1CILi1EEESB_SB_EEENS1_35KernelTmaWarpSpecializedCooperativeEEENS5_IJNSA_ILi192EEENSA_ILi48EEENSA_ILi32EEEEEENS_12float_e4m3_tENS5_IJlSB_lEEESJ_SK_NS4_8TiledMMAINS4_8MMA_AtomIJNS4_4SM904GMMA30MMA_64x16x32_F32E4M3E4M3_SS_TNILNSO_7ScaleInE1ELSQ_1EEEEEENS4_6LayoutINS5_IJNSA_ILi2EEESB_SB_EEENS5_IJSB_NSA_ILi0EEESW_EEEEENS5_IJNS4_10UnderscoreESZ_SZ_EEEEENS4_13SM90_TMA_LOADENS4_14ComposedLayoutINS4_7SwizzleILi1ELi4ELi3EEENS4_18smem_ptr_flag_bitsILi8EEENST_INS5_IJNSA_ILi8EEESH_EEENS5_IJSH_SB_EEEEEEEvNS4_8identityES12_S1C_vS1D_EENS_8epilogue10collective6detail29Sm90TmaWarpSpecializedAdapterINS1G_15DefaultEpilogueISJ_SK_SK_NS1F_6thread17LinearCombinationISJ_Li1EffLNS1K_9ScaleType4KindE0ELNS_15FloatRoundStyleE2ESJ_EENS1_15EpilogueDefaultEEEEEvvEEEEvNT_6ParamsE,"ax",@progbits
	.align	128
.text._ZN7cutlass13device_kernelINS_4gemm6kernel13GemmUniversalIN4cute5tupleIJiiiiEEENS1_10collective13CollectiveMmaINS1_37MainloopSm90TmaGmmaWarpSpecializedFP8ILi30ENS5_IJNS4_1CILi1EEESB_SB_EEENS1_35KernelTmaWarpSpecializedCooperativeEEENS5_IJNSA_ILi192EEENSA_ILi48EEENSA_ILi32EEEEEENS_12float_e4m3_tENS5_IJlSB_lEEESJ_SK_NS4_8TiledMMAINS4_8MMA_AtomIJNS4_4SM904GMMA30MMA_64x16x32_F32E4M3E4M3_SS_TNILNSO_7ScaleInE1ELSQ_1EEEEEENS4_6LayoutINS5_IJNSA_ILi2EEESB_SB_EEENS5_IJSB_NSA_ILi0EEESW_EEEEENS5_IJNS4_10UnderscoreESZ_SZ_EEEEENS4_13SM90_TMA_LOADENS4_14ComposedLayoutINS4_7SwizzleILi1ELi4ELi3EEENS4_18smem_ptr_flag_bitsILi8EEENST_INS5_IJNSA_ILi8EEESH_EEENS5_IJSH_SB_EEEEEEEvNS4_8identityES12_S1C_vS1D_EENS_8epilogue10collective6detail29Sm90TmaWarpSpecializedAdapterINS1G_15DefaultEpilogueISJ_SK_SK_NS1F_6thread17LinearCombinationISJ_Li1EffLNS1K_9ScaleType4KindE0ELNS_15FloatRoundStyleE2ESJ_EENS1_15EpilogueDefaultEEEEEvvEEEEvNT_6ParamsE:
        .type           _ZN7cutlass13device_kernelINS_4gemm6kernel13GemmUniversalIN4cute5tupleIJiiiiEEENS1_10collective13CollectiveMmaINS1_37MainloopSm90TmaGmmaWarpSpecializedFP8ILi30ENS5_IJNS4_1CILi1EEESB_SB_EEENS1_35KernelTmaWarpSpecializedCooperativeEEENS5_IJNSA_ILi192EEENSA_ILi48EEENSA_ILi32EEEEEENS_12float_e4m3_tENS5_IJlSB_lEEESJ_SK_NS4_8TiledMMAINS4_8MMA_AtomIJNS4_4SM904GMMA30MMA_64x16x32_F32E4M3E4M3_SS_TNILNSO_7ScaleInE1ELSQ_1EEEEEENS4_6LayoutINS5_IJNSA_ILi2EEESB_SB_EEENS5_IJSB_NSA_ILi0EEESW_EEEEENS5_IJNS4_10UnderscoreESZ_SZ_EEEEENS4_13SM90_TMA_LOADENS4_14ComposedLayoutINS4_7SwizzleILi1ELi4ELi3EEENS4_18smem_ptr_flag_bitsILi8EEENST_INS5_IJNSA_ILi8EEESH_EEENS5_IJSH_SB_EEEEEEEvNS4_8identityES12_S1C_vS1D_EENS_8epilogue10collective6detail29Sm90TmaWarpSpecializedAdapterINS1G_15DefaultEpilogueISJ_SK_SK_NS1F_6thread17LinearCombinationISJ_Li1EffLNS1K_9ScaleType4KindE0ELNS_15FloatRoundStyleE2ESJ_EENS1_15EpilogueDefaultEEEEEvvEEEEvNT_6ParamsE,@function
        .size           _ZN7cutlass13device_kernelINS_4gemm6kernel13GemmUniversalIN4cute5tupleIJiiiiEEENS1_10collective13CollectiveMmaINS1_37MainloopSm90TmaGmmaWarpSpecializedFP8ILi30ENS5_IJNS4_1CILi1EEESB_SB_EEENS1_35KernelTmaWarpSpecializedCooperativeEEENS5_IJNSA_ILi192EEENSA_ILi48EEENSA_ILi32EEEEEENS_12float_e4m3_tENS5_IJlSB_lEEESJ_SK_NS4_8TiledMMAINS4_8MMA_AtomIJNS4_4SM904GMMA30MMA_64x16x32_F32E4M3E4M3_SS_TNILNSO_7ScaleInE1ELSQ_1EEEEEENS4_6LayoutINS5_IJNSA_ILi2EEESB_SB_EEENS5_IJSB_NSA_ILi0EEESW_EEEEENS5_IJNS4_10UnderscoreESZ_SZ_EEEEENS4_13SM90_TMA_LOADENS4_14ComposedLayoutINS4_7SwizzleILi1ELi4ELi3EEENS4_18smem_ptr_flag_bitsILi8EEENST_INS5_IJNSA_ILi8EEESH_EEENS5_IJSH_SB_EEEEEEEvNS4_8identityES12_S1C_vS1D_EENS_8epilogue10collective6detail29Sm90TmaWarpSpecializedAdapterINS1G_15DefaultEpilogueISJ_SK_SK_NS1F_6thread17LinearCombinationISJ_Li1EffLNS1K_9ScaleType4KindE0ELNS_15FloatRoundStyleE2ESJ_EENS1_15EpilogueDefaultEEEEEvvEEEEvNT_6ParamsE,(.L_x_222 - _ZN7cutlass13device_kernelINS_4gemm6kernel13GemmUniversalIN4cute5tupleIJiiiiEEENS1_10collective13CollectiveMmaINS1_37MainloopSm90TmaGmmaWarpSpecializedFP8ILi30ENS5_IJNS4_1CILi1EEESB_SB_EEENS1_35KernelTmaWarpSpecializedCooperativeEEENS5_IJNSA_ILi192EEENSA_ILi48EEENSA_ILi32EEEEEENS_12float_e4m3_tENS5_IJlSB_lEEESJ_SK_NS4_8TiledMMAINS4_8MMA_AtomIJNS4_4SM904GMMA30MMA_64x16x32_F32E4M3E4M3_SS_TNILNSO_7ScaleInE1ELSQ_1EEEEEENS4_6LayoutINS5_IJNSA_ILi2EEESB_SB_EEENS5_IJSB_NSA_ILi0EEESW_EEEEENS5_IJNS4_10UnderscoreESZ_SZ_EEEEENS4_13SM90_TMA_LOADENS4_14ComposedLayoutINS4_7SwizzleILi1ELi4ELi3EEENS4_18smem_ptr_flag_bitsILi8EEENST_INS5_IJNSA_ILi8EEESH_EEENS5_IJSH_SB_EEEEEEEvNS4_8identityES12_S1C_vS1D_EENS_8epilogue10collective6detail29Sm90TmaWarpSpecializedAdapterINS1G_15DefaultEpilogueISJ_SK_SK_NS1F_6thread17LinearCombinationISJ_Li1EffLNS1K_9ScaleType4KindE0ELNS_15FloatRoundStyleE2ESJ_EENS1_15EpilogueDefaultEEEEEvvEEEEvNT_6ParamsE)
        .other          _ZN7cutlass13device_kernelINS_4gemm6kernel13GemmUniversalIN4cute5tupleIJiiiiEEENS1_10collective13CollectiveMmaINS1_37MainloopSm90TmaGmmaWarpSpecializedFP8ILi30ENS5_IJNS4_1CILi1EEESB_SB_EEENS1_35KernelTmaWarpSpecializedCooperativeEEENS5_IJNSA_ILi192EEENSA_ILi48EEENSA_ILi32EEEEEENS_12float_e4m3_tENS5_IJlSB_lEEESJ_SK_NS4_8TiledMMAINS4_8MMA_AtomIJNS4_4SM904GMMA30MMA_64x16x32_F32E4M3E4M3_SS_TNILNSO_7ScaleInE1ELSQ_1EEEEEENS4_6LayoutINS5_IJNSA_ILi2EEESB_SB_EEENS5_IJSB_NSA_ILi0EEESW_EEEEENS5_IJNS4_10UnderscoreESZ_SZ_EEEEENS4_13SM90_TMA_LOADENS4_14ComposedLayoutINS4_7SwizzleILi1ELi4ELi3EEENS4_18smem_ptr_flag_bitsILi8EEENST_INS5_IJNSA_ILi8EEESH_EEENS5_IJSH_SB_EEEEEEEvNS4_8identityES12_S1C_vS1D_EENS_8epilogue10collective6detail29Sm90TmaWarpSpecializedAdapterINS1G_15DefaultEpilogueISJ_SK_SK_NS1F_6thread17LinearCombinationISJ_Li1EffLNS1K_9ScaleType4KindE0ELNS_15FloatRoundStyleE2ESJ_EENS1_15EpilogueDefaultEEEEEvvEEEEvNT_6ParamsE,@"STO_CUDA_ENTRY STV_DEFAULT"
_ZN7cutlass13device_kernelINS_4gemm6kernel13GemmUniversalIN4cute5tupleIJiiiiEEENS1_10collective13CollectiveMmaINS1_37MainloopSm90TmaGmmaWarpSpecializedFP8ILi30ENS5_IJNS4_1CILi1EEESB_SB_EEENS1_35KernelTmaWarpSpecializedCooperativeEEENS5_IJNSA_ILi192EEENSA_ILi48EEENSA_ILi32EEEEEENS_12float_e4m3_tENS5_IJlSB_lEEESJ_SK_NS4_8TiledMMAINS4_8MMA_AtomIJNS4_4SM904GMMA30MMA_64x16x32_F32E4M3E4M3_SS_TNILNSO_7ScaleInE1ELSQ_1EEEEEENS4_6LayoutINS5_IJNSA_ILi2EEESB_SB_EEENS5_IJSB_NSA_ILi0EEESW_EEEEENS5_IJNS4_10UnderscoreESZ_SZ_EEEEENS4_13SM90_TMA_LOADENS4_14ComposedLayoutINS4_7SwizzleILi1ELi4ELi3EEENS4_18smem_ptr_flag_bitsILi8EEENST_INS5_IJNSA_ILi8EEESH_EEENS5_IJSH_SB_EEEEEEEvNS4_8identityES12_S1C_vS1D_EENS_8epilogue10collective6detail29Sm90TmaWarpSpecializedAdapterINS1G_15DefaultEpilogueISJ_SK_SK_NS1F_6thread17LinearCombinationISJ_Li1EffLNS1K_9ScaleType4KindE0ELNS_15FloatRoundStyleE2ESJ_EENS1_15EpilogueDefaultEEEEEvvEEEEvNT_6ParamsE:
[----:B------:R-:W-:Y:S01]  /*0000*/  LDC R1, c[0x0][0x28] ;  /* 0x00000a00ff017b82 */ /* 0x000fe20000000800 */
[----:B------:R-:W0:Y:S01]  /*0010*/  S2R R0, SR_TID.X ;  /* 0x0000000000007919 */ /* 0x000e220000002100 */
[----:B------:R-:W-:Y:S01]  /*0020*/  ELECT P0, URZ, PT ;  /* 0x00000000003f782f */ /* 0x000fe20003800000 */
[----:B------:R-:W-:Y:S01]  /*0030*/  BSSY B0, `(.L_x_0) ;  /* 0x000000f000007945 */ /* 0x000fe20003800000 */
[--C-:B0-----:R-:W-:Y:S02]  /*0040*/  SHF.R.U32.HI R2, RZ, 0x5, R0.reuse ;  /* 0x00000005ff027819 */ /* 0x101fe40000011600 */
[----:B------:R-:W-:-:S03]  /*0050*/  SHF.R.U32.HI R3, RZ, 0x7, R0 ;  /* 0x00000007ff037819 */ /* 0x000fc60000011600 */
[----:B------:R-:W0:Y:S04]  /*0060*/  SHFL.IDX PT, R5, R2, RZ, 0x1f ;  /* 0x00001fff02057589 */ /* 0x000e2800000e0000 */
[----:B------:R1:W2:Y:S01]  /*0070*/  SHFL.IDX PT, R7, R3, RZ, 0x1f ;  /* 0x00001fff03077589 */ /* 0x0002a200000e0000 */
[----:B0-----:R-:W-:-:S13]  /*0080*/  ISETP.NE.OR P0, PT, R5, RZ, !P0 ;  /* 0x000000ff0500720c */ /* 0x001fda0004705670 */
[----:B-12---:R-:W-:Y:S05]  /*0090*/  @P0 BRA `(.L_x_1) ;  /* 0x0000000000200947 */ /* 0x006fea0003800000 */
[----:B------:R-:W-:Y:S02]  /*00a0*/  ULDC.64 UR4, c[0x0][0x198] ;  /* 0x0000660000047ab9 */ /* 0x000fe40000000a00 */
[----:B------:R-:W-:Y:S02]  /*00b0*/  UIADD3 UR6, UP0, UR4, 0xf0, URZ ;  /* 0x000000f004067890 */ /* 0x000fe4000ff1e03f */
[----:B------:R-:W-:Y:S02]  /*00c0*/  UIADD3 UR4, UP1, UR4, 0x1f0, URZ ;  /* 0x000001f004047890 */ /* 0x000fe4000ff3e03f */
[----:B------:R-:W-:Y:S02]  /*00d0*/  UIADD3.X UR7, URZ, UR5, URZ, UP0, !UPT ;  /* 0x000000053f077290 */ /* 0x000fe400087fe43f */
[----:B------:R-:W-:-:S07]  /*00e0*/  UIADD3.X UR5, URZ, UR5, URZ, UP1, !UPT ;  /* 0x000000053f057290 */ /* 0x000fce0008ffe43f */
[----:B------:R0:W-:Y:S02]  /*00f0*/  UTMACCTL.PF [UR6] ;  /* 0x00000000060079b9 */ /* 0x0001e40008040000 */
[----:B------:R0:W-:Y:S02]  /*0100*/  UTMACCTL.PF [UR4] ;  /* 0x00000000040079b9 */ /* 0x0001e40008040000 */
[----:B0-----:R-:W-:Y:S01]  /*0110*/  NOP ;  /* 0x0000000000007918 */ /* 0x001fe20000000000 */
.L_x_1:
[----:B------:R-:W-:Y:S05]  /*0120*/  BSYNC B0 ;  /* 0x0000000000007941 */ /* 0x000fea0003800000 */
.L_x_0:
[----:B------:R-:W0:Y:S02]  /*0130*/  SHFL.IDX PT, R3, R2, RZ, 0x1f ;  /* 0x00001fff02037589 */ /* 0x000e2400000e0000 */
[----:B0-----:R-:W-:-:S13]  /*0140*/  ISETP.NE.AND P0, PT, R3, RZ, PT ;  /* 0x000000ff0300720c */ /* 0x001fda0003f05270 */
[----:B------:R-:W-:Y:S05]  /*0150*/  @P0 BRA `(.L_x_2) ;  /* 0x0000000400340947 */ /* 0x000fea0003800000 */
[----:B------:R-:W-:Y:S01]  /*0160*/  ELECT P0, URZ, PT ;  /* 0x00000000003f782f */ /* 0x000fe20003800000 */
[----:B------:R-:W-:-:S12]  /*0170*/  BSSY B0, `(.L_x_2) ;  /* 0x000004b000007945 */ /* 0x000fd80003800000 */
[----:B------:R-:W-:Y:S05]  /*0180*/  @!P0 BRA `(.L_x_3) ;  /* 0x0000000400248947 */ /* 0x000fea0003800000 */
[----:B------:R-:W0:Y:S01]  /*0190*/  S2UR UR8, SR_CgaCtaId ;  /* 0x00000000000879c3 */ /* 0x000e220000008800 */
[----:B------:R-:W-:Y:S01]  /*01a0*/  UMOV UR4, 0x400 ;  /* 0x0000040000047882 */ /* 0x000fe20000000000 */
[----:B------:R-:W-:Y:S01]  /*01b0*/  UMOV UR5, 0x1 ;  /* 0x0000000100057882 */ /* 0x000fe20000000000 */
[----:B------:R-:W-:Y:S02]  /*01c0*/  UMOV UR6, 0x100 ;  /* 0x0000010000067882 */ /* 0x000fe40000000000 */
[----:B------:R-:W-:-:S04]  /*01d0*/  UIADD3 UR6, -UR6, 0x100000, URZ ;  /* 0x0010000006067890 */ /* 0x000fc8000fffe13f */
[----:B------:R-:W-:Y:S02]  /*01e0*/  USHF.L.U32 UR7, UR6, 0xb, URZ ;  /* 0x0000000b06077899 */ /* 0x000fe4000800063f */
[----:B------:R-:W-:Y:S02]  /*01f0*/  USHF.L.U32 UR6, UR6, 0x1, URZ ;  /* 0x0000000106067899 */ /* 0x000fe4000800063f */
[----:B0-----:R-:W-:Y:S02]  /*0200*/  ULEA UR8, UR8, UR4, 0x18 ;  /* 0x0000000408087291 */ /* 0x001fe4000f8ec03f */
[----:B------:R-:W-:-:S04]  /*0210*/  UIADD3 UR4, -UR5, 0x100000, URZ ;  /* 0x0010000005047890 */ /* 0x000fc8000fffe13f */
[----:B------:R-:W-:Y:S02]  /*0220*/  USHF.L.U32 UR5, UR4, 0xb, URZ ;  /* 0x0000000b04057899 */ /* 0x000fe4000800063f */
[----:B------:R-:W-:Y:S01]  /*0230*/  USHF.L.U32 UR4, UR4, 0x1, URZ ;  /* 0x0000000104047899 */ /* 0x000fe2000800063f */
[----:B------:R-:W0:Y:S11]  /*0240*/  FENCE.VIEW.ASYNC.S ;  /* 0x00000000000073c6 */ /* 0x000e360000000000 */
[----:B0-----:R0:W1:Y:S01]  /*0250*/  SYNCS.EXCH.64 URZ, [UR8], UR4 ;  /* 0x00000004083f75b2 */ /* 0x0010620008000100 */
[----:B------:R0:W2:Y:S01]  /*0260*/  SYNCS.EXCH.64 URZ, [UR8+0xf0], UR6 ;  /* 0x0000f006083f75b2 */ /* 0x0000a20008000100 */
[----:B------:R0:W3:Y:S01]  /*0270*/  SYNCS.EXCH.64 URZ, [UR8+0x8], UR4 ;  /* 0x00000804083f75b2 */ /* 0x0000e20008000100 */
[----:B------:R0:W4:Y:S01]  /*0280*/  SYNCS.EXCH.64 URZ, [UR8+0xf8], UR6 ;  /* 0x0000f806083f75b2 */ /* 0x0001220008000100 */
[----:B------:R0:W0:Y:S01]  /*0290*/  SYNCS.EXCH.64 URZ, [UR8+0x10], UR4 ;  /* 0x00001004083f75b2 */ /* 0x0000220008000100 */
        /* <DEDUP_REMOVED lines=55> */
[----:B-1234-:R-:W-:Y:S01]  /*0610*/  NOP ;  /* 0x0000000000007918 */ /* 0x01efe20000000000 */
.L_x_3:
[----:B0-----:R-:W-:Y:S05]  /*0620*/  BSYNC B0 ;  /* 0x0000000000007941 */ /* 0x001fea0003800000 */
.L_x_2:
[----:B------:R-:W0:Y:S01]  /*0630*/  SHFL.IDX PT, R2, R2, RZ, 0x1f ;  /* 0x00001fff02027589 */ /* 0x000e2200000e0000 */
[----:B------:R-:W1:Y:S01]  /*0640*/  LDC R3, c[0x0][0x65c] ;  /* 0x00019700ff037b82 */ /* 0x000e620000000800 */
[----:B------:R-:W-:Y:S02]  /*0650*/  ELECT P0, URZ, PT ;  /* 0x00000000003f782f */ /* 0x000fe40003800000 */
[----:B------:R-:W-:Y:S01]  /*0660*/  SHF.R.S32.HI R4, RZ, 0x1f, R5 ;  /* 0x0000001fff047819 */ /* 0x000fe20000011405 */
[----:B------:R-:W2:Y:S01]  /*0670*/  S2R R8, SR_CTAID.Y ;  /* 0x0000000000087919 */ /* 0x000ea20000002600 */
[----:B------:R-:W-:Y:S01]  /*0680*/  UMOV UR4, 0x20 ;  /* 0x0000002000047882 */ /* 0x000fe20000000000 */
[----:B------:R-:W-:Y:S01]  /*0690*/  ISETP.NE.AND P2, PT, R7, RZ, PT ;  /* 0x000000ff0700720c */ /* 0x000fe20003f45270 */
[----:B------:R-:W-:Y:S01]  /*06a0*/  NOP ;  /* 0x0000000000007918 */ /* 0x000fe20000000000 */
[----:B------:R-:W3:Y:S01]  /*06b0*/  S2R R6, SR_CTAID.X ;  /* 0x0000000000067919 */ /* 0x000ee20000002500 */
[----:B------:R-:W-:Y:S01]  /*06c0*/  LEA.HI R4, R4, R5, RZ, 0x2 ;  /* 0x0000000504047211 */ /* 0x000fe200078f10ff */
[----:B------:R-:W-:-:S03]  /*06d0*/  NOP ;  /* 0x0000000000007918 */ /* 0x000fc60000000000 */
[----:B------:R-:W-:-:S05]  /*06e0*/  LOP3.LUT R4, R4, 0xfffffffc, RZ, 0xc0, !PT ;  /* 0xfffffffc04047812 */ /* 0x000fca00078ec0ff */
[----:B------:R-:W-:Y:S01]  /*06f0*/  IMAD.IADD R5, R5, 0x1, -R4 ;  /* 0x0000000105057824 */ /* 0x000fe200078e0a04 */
[----:B0-----:R-:W-:Y:S02]  /*0700*/  ISETP.NE.OR P0, PT, R2, RZ, !P0 ;  /* 0x000000ff0200720c */ /* 0x001fe40004705670 */
[----:B-1----:R-:W-:-:S11]  /*0710*/  ISETP.NE.AND P4, PT, R3, 0x1, PT ;  /* 0x000000010300780c */ /* 0x002fd60003f85270 */
[----:B------:R-:W-:Y:S01]  /*0720*/  VOTEU.ALL UP0, P0 ;  /* 0x00000000003f7886 */ /* 0x000fe20000000000 */
[----:B------:R-:W-:Y:S01]  /*0730*/  VOTEU.ALL UP1, P0 ;  /* 0x00000000003f7886 */ /* 0x000fe20000020000 */
[----:B------:R-:W3:Y:S01]  /*0740*/  @P4 LDC R9, c[0x0][0x10] ;  /* 0x00000400ff094b82 */ /* 0x000ee20000000800 */
[----:B--2---:R-:W-:Y:S02]  /*0750*/  @P4 IMAD.MOV.U32 R2, RZ, RZ, R8 ;  /* 0x000000ffff024224 */ /* 0x004fe400078e0008 */
[----:B------:R-:W-:Y:S01]  /*0760*/  @!UP0 UMOV UR6, 0x400 ;  /* 0x0000040000068882 */ /* 0x000fe20000000000 */
[----:B------:R-:W-:-:S04]  /*0770*/  @!UP0 UIADD3 UR4, -UR4, 0x100000, URZ ;  /* 0x0010000004048890 */ /* 0x000fc8000fffe13f */
[----:B------:R-:W-:Y:S02]  /*0780*/  @!UP0 USHF.L.U32 UR5, UR4, 0xb, URZ ;  /* 0x0000000b04058899 */ /* 0x000fe4000800063f */
[----:B------:R-:W-:Y:S01]  /*0790*/  @!UP0 USHF.L.U32 UR4, UR4, 0x1, URZ ;  /* 0x0000000104048899 */ /* 0x000fe2000800063f */
[----:B------:R-:W-:Y:S02]  /*07a0*/  @P4 IMAD.MOV.U32 R3, RZ, RZ, RZ ;  /* 0x000000ffff034224 */ /* 0x000fe400078e00ff */
[----:B------:R-:W-:Y:S01]  /*07b0*/  @P4 IMAD.MOV.U32 R13, RZ, RZ, RZ ;  /* 0x000000ffff0d4224 */ /* 0x000fe200078e00ff */
[----:B------:R-:W0:Y:S08]  /*07c0*/  @!UP0 S2UR UR7, SR_CgaCtaId ;  /* 0x00000000000789c3 */ /* 0x000e300000008800 */
[----:B------:R-:W1:Y:S01]  /*07d0*/  @!P4 LDC R11, c[0x0][0xc] ;  /* 0x00000300ff0bcb82 */ /* 0x000e620000000800 */
[----:B---3--:R-:W-:-:S04]  /*07e0*/  @P4 IMAD.WIDE.U32 R2, R6, R9, R2 ;  /* 0x0000000906024225 */ /* 0x008fc800078e0002 */
[----:B------:R-:W-:Y:S02]  /*07f0*/  VIADD R9, R7, 0xffffffff ;  /* 0xffffffff07097836 */ /* 0x000fe40000000000 */
[----:B------:R-:W-:Y:S01]  /*0800*/  @P4 IMAD.IADD R3, R3, 0x1, R13 ;  /* 0x0000000103034824 */ /* 0x000fe200078e020d */
[----:B0-----:R-:W-:Y:S02]  /*0810*/  @!UP0 ULEA UR6, UR7, UR6, 0x18 ;  /* 0x0000000607068291 */ /* 0x001fe4000f8ec03f */
[----:B------:R-:W-:Y:S01]  /*0820*/  ISETP.GE.U32.AND P1, PT, R9, 0x2, PT ;  /* 0x000000020900780c */ /* 0x000fe20003f26070 */
[----:B------:R-:W-:Y:S01]  /*0830*/  VOTEU.ALL UP0, P0 ;  /* 0x00000000003f7886 */ /* 0x000fe20000000000 */
[----:B------:R-:W-:-:S04]  /*0840*/  ISETP.NE.AND P0, PT, R5, 0x3, PT ;  /* 0x000000030500780c */ /* 0x000fc80003f05270 */
[----:B------:R-:W-:-:S04]  /*0850*/  ISETP.EQ.OR P0, PT, R5, RZ, !P0 ;  /* 0x000000ff0500720c */ /* 0x000fc80004702670 */
[----:B------:R-:W-:Y:S01]  /*0860*/  ISETP.EQ.AND P0, PT, R7, RZ, P0 ;  /* 0x000000ff0700720c */ /* 0x000fe20000702270 */
[----:B------:R-:W-:Y:S01]  /*0870*/  IMAD.MOV.U32 R7, RZ, RZ, RZ ;  /* 0x000000ffff077224 */ /* 0x000fe200078e00ff */
[----:B------:R-:W0:Y:S02]  /*0880*/  FENCE.VIEW.ASYNC.S ;  /* 0x00000000000073c6 */ /* 0x000e240000000000 */
[----:B0-----:R0:W2:Y:S01]  /*0890*/  @!UP0 SYNCS.EXCH.64 URZ, [UR6+0x1f0], UR4 ;  /* 0x0001f004063f85b2 */ /* 0x0010a20008000100 */
[----:B------:R-:W-:Y:S01]  /*08a0*/  SEL R4, RZ, 0x1, !P0 ;  /* 0x00000001ff047807 */ /* 0x000fe20004000000 */
[----:B-1----:R-:W-:-:S03]  /*08b0*/  @!P4 IMAD.WIDE.U32 R10, R11, R8, R6 ;  /* 0x000000080b0ac225 */ /* 0x002fc600078e0006 */
[----:B------:R-:W-:Y:S01]  /*08c0*/  SEL R4, R4, 0x2, P1 ;  /* 0x0000000204047807 */ /* 0x000fe20000800000 */
[----:B------:R-:W-:Y:S02]  /*08d0*/  @!P4 IMAD.MOV.U32 R2, RZ, RZ, R10 ;  /* 0x000000ffff02c224 */ /* 0x000fe400078e000a */
[----:B------:R-:W-:Y:S01]  /*08e0*/  @!P4 IMAD.MOV.U32 R3, RZ, RZ, R11 ;  /* 0x000000ffff03c224 */ /* 0x000fe200078e000b */
[----:B------:R0:W2:Y:S01]  /*08f0*/  @!UP1 SYNCS.EXCH.64 URZ, [UR6+0x1f8], UR4 ;  /* 0x0001f804063f95b2 */ /* 0x0000a20008000100 */
[----:B------:R-:W-:Y:S01]  /*0900*/  NOP ;  /* 0x0000000000007918 */ /* 0x000fe20000000000 */
[----:B--2---:R-:W-:Y:S06]  /*0910*/  BAR.SYNC.DEFER_BLOCKING 0x0 ;  /* 0x0000000000007b1d */ /* 0x004fec0000010000 */
[----:B------:R-:W-:Y:S05]  /*0920*/  @!P2 BRA `(.L_x_4) ;  /* 0x0000006000d8a947 */ /* 0x000fea0003800000 */
[----:B------:R-:W-:-:S13]  /*0930*/  ISETP.GT.U32.AND P0, PT, R9, 0x1, PT ;  /* 0x000000010900780c */ /* 0x000fda0003f04070 */
[----:B0-----:R-:W-:Y:S05]  /*0940*/  @P0 EXIT ;  /* 0x000000000000094d */ /* 0x001fea0003800000 */
[----:B------:R-:W-:Y:S01]  /*0950*/  ULDC.64 UR4, c[0x0][0x650] ;  /* 0x0001940000047ab9 */ /* 0x000fe20000000a00 */
[----:B------:R-:W-:Y:S01]  /*0960*/  PRMT R9, RZ, 0x7610, R9 ;  /* 0x00007610ff097816 */ /* 0x000fe20000000009 */
[----:B------:R-:W-:Y:S01]  /*0970*/  IMAD.MOV.U32 R11, RZ, RZ, -0x1 ;  /* 0xffffffffff0b7424 */ /* 0x000fe200078e00ff */
[----:B------:R-:W-:Y:S01]  /*0980*/  ISETP.GE.U32.AND P0, PT, R2, UR4, PT ;  /* 0x0000000402007c0c */ /* 0x000fe2000bf06070 */
[----:B------:R-:W-:Y:S02]  /*0990*/  IMAD.MOV.U32 R10, RZ, RZ, -0x1 ;  /* 0xffffffffff0a7424 */ /* 0x000fe400078e00ff */
[----:B------:R-:W-:Y:S01]  /*09a0*/  IMAD.MOV.U32 R101, RZ, RZ, -0x1 ;  /* 0xffffffffff657424 */ /* 0x000fe200078e00ff */
[----:B------:R-:W-:-:S13]  /*09b0*/  ISETP.GE.U32.AND.EX P0, PT, R3, UR5, PT, P0 ;  /* 0x0000000503007c0c */ /* 0x000fda000bf06100 */
[----:B------:R-:W-:Y:S05]  /*09c0*/  @P0 BRA `(.L_x_5) ;  /* 0x0000000400580947 */ /* 0x000fea0003800000 */
[----:B------:R-:W0:Y:S01]  /*09d0*/  LDC.64 R16, c[0x0][0x628] ;  /* 0x00018a00ff107b82 */ /* 0x000e220000000a00 */
[----:B------:R-:W-:Y:S02]  /*09e0*/  IMAD.MOV.U32 R10, RZ, RZ, R2 ;  /* 0x000000ffff0a7224 */ /* 0x000fe400078e0002 */
[----:B------:R-:W-:-:S05]  /*09f0*/  IMAD.MOV.U32 R11, RZ, RZ, R3 ;  /* 0x000000ffff0b7224 */ /* 0x000fca00078e0003 */
[----:B------:R-:W1:Y:S08]  /*0a00*/  LDC R18, c[0x0][0x630] ;  /* 0x00018c00ff127b82 */ /* 0x000e700000000800 */
[----:B------:R-:W2:Y:S01]  /*0a10*/  LDC.64 R20, c[0x0][0x620] ;  /* 0x00018800ff147b82 */ /* 0x000ea20000000a00 */
[----:B0-----:R-:W-:-:S04]  /*0a20*/  ISETP.NE.U32.AND P0, PT, R16, RZ, PT ;  /* 0x000000ff1000720c */ /* 0x001fc80003f05070 */
[----:B------:R-:W-:-:S13]  /*0a30*/  ISETP.NE.AND.EX P0, PT, R17, RZ, PT, P0 ;  /* 0x000000ff1100720c */ /* 0x000fda0003f05300 */
[----:B-12---:R-:W-:Y:S05]  /*0a40*/  @!P0 BRA `(.L_x_6) ;  /* 0x0000000000288947 */ /* 0x006fea0003800000 */
[----:B------:R-:W0:Y:S02]  /*0a50*/  LDC R5, c[0x0][0x634] ;  /* 0x00018d00ff057b82 */ /* 0x000e240000000800 */
[----:B0-----:R-:W-:-:S05]  /*0a60*/  IADD3 R5, P0, R2, R5, RZ ;  /* 0x0000000502057210 */ /* 0x001fca0007f1e0ff */
[----:B------:R-:W-:-:S04]  /*0a70*/  IMAD.X R9, RZ, RZ, R3, P0 ;  /* 0x000000ffff097224 */ /* 0x000fc800000e0603 */
[----:B------:R-:W-:-:S04]  /*0a80*/  IMAD.WIDE.U32 R10, R9, R16, RZ ;  /* 0x00000010090a7225 */ /* 0x000fc800078e00ff */
[----:B------:R-:W-:-:S04]  /*0a90*/  IMAD.WIDE.U32 R12, P0, R5, R17, R10 ;  /* 0x00000011050c7225 */ /* 0x000fc8000780000a */
[----:B------:R-:W-:-:S04]  /*0aa0*/  IMAD.WIDE.U32 R10, R5, R16, RZ ;  /* 0x00000010050a7225 */ /* 0x000fc800078e00ff */
[----:B------:R-:W-:Y:S01]  /*0ab0*/  IMAD.X R15, RZ, RZ, RZ, P0 ;  /* 0x000000ffff0f7224 */ /* 0x000fe200000e06ff */
[----:B------:R-:W-:Y:S01]  /*0ac0*/  IADD3 RZ, P0, R11, R12, RZ ;  /* 0x0000000c0bff7210 */ /* 0x000fe20007f1e0ff */
[----:B------:R-:W-:-:S04]  /*0ad0*/  IMAD.MOV.U32 R14, RZ, RZ, R13 ;  /* 0x000000ffff0e7224 */ /* 0x000fc800078e000d */
[----:B------:R-:W-:-:S08]  /*0ae0*/  IMAD.WIDE.U32.X R10, R9, R17, R14, P0 ;  /* 0x00000011090a7225 */ /* 0x000fd000000e040e */
.L_x_6:
[-CC-:B------:R-:W-:Y:S01]  /*0af0*/  SHF.R.U64 R101, R10, R18.reuse, R11.reuse ;  /* 0x000000120a657219 */ /* 0x180fe2000000120b */
[----:B------:R-:W0:Y:S01]  /*0b00*/  LDC.64 R22, c[0x0][0x640] ;  /* 0x00019000ff167b82 */ /* 0x000e220000000a00 */
[----:B------:R-:W-:Y:S01]  /*0b10*/  SHF.R.U32.HI R7, RZ, R18, R11 ;  /* 0x00000012ff077219 */ /* 0x000fe2000001160b */
[----:B------:R-:W-:Y:S01]  /*0b20*/  ULDC UR4, c[0x0][0x150] ;  /* 0x0000540000047ab9 */ /* 0x000fe20000000800 */
[----:B------:R-:W-:Y:S02]  /*0b30*/  IADD3 R9, P0, RZ, -R101, RZ ;  /* 0x80000065ff097210 */ /* 0x000fe40007f1e0ff */
[----:B------:R-:W-:-:S03]  /*0b40*/  I2FP.F32.U32 R5, R6 ;  /* 0x0000000600057245 */ /* 0x000fc60000201000 */
[----:B------:R-:W1:Y:S01]  /*0b50*/  LDC R14, c[0x0][0x618] ;  /* 0x00018600ff0e7b82 */ /* 0x000e620000000800 */
[----:B------:R-:W-:Y:S02]  /*0b60*/  IMAD.X R13, RZ, RZ, ~R7, P0 ;  /* 0x000000ffff0d7224 */ /* 0x000fe400000e0e07 */
[----:B------:R-:W-:Y:S01]  /*0b70*/  FMUL R5, R5, UR4 ;  /* 0x0000000405057c20 */ /* 0x000fe20008400000 */
[----:B------:R-:W-:Y:S01]  /*0b80*/  IMAD.WIDE.U32 R10, R9, R20, R2 ;  /* 0x00000014090a7225 */ /* 0x000fe200078e0002 */
[----:B------:R-:W-:-:S03]  /*0b90*/  ULDC UR4, c[0x0][0x154] ;  /* 0x0000550000047ab9 */ /* 0x000fc60000000800 */
[----:B------:R-:W-:Y:S01]  /*0ba0*/  IMAD R12, R13, R20, RZ ;  /* 0x000000140d0c7224 */ /* 0x000fe200078e02ff */
[----:B------:R-:W2:Y:S01]  /*0bb0*/  LDC R7, c[0x0][0x144] ;  /* 0x00005100ff077b82 */ /* 0x000ea20000000800 */
[----:B------:R-:W3:Y:S01]  /*0bc0*/  F2I.U32.TRUNC.NTZ R5, R5 ;  /* 0x0000000500057305 */ /* 0x000ee2000020f000 */
[----:B------:R-:W-:Y:S02]  /*0bd0*/  IMAD.MOV.U32 R13, RZ, RZ, -0x1 ;  /* 0xffffffffff0d7424 */ /* 0x000fe400078e00ff */
[----:B------:R-:W-:-:S04]  /*0be0*/  IMAD R9, R9, R21, R12 ;  /* 0x0000001509097224 */ /* 0x000fc800078e020c */
[----:B------:R-:W4:Y:S01]  /*0bf0*/  LDC R18, c[0x0][0x608] ;  /* 0x00018200ff127b82 */ /* 0x000f220000000800 */
[----:B------:R-:W-:Y:S01]  /*0c00*/  IMAD.IADD R11, R11, 0x1, R9 ;  /* 0x000000010b0b7824 */ /* 0x000fe200078e0209 */
[----:B0-----:R-:W-:Y:S02]  /*0c10*/  ISETP.NE.U32.AND P0, PT, R22, RZ, PT ;  /* 0x000000ff1600720c */ /* 0x001fe40003f05070 */
[----:B------:R-:W-:Y:S02]  /*0c20*/  I2FP.F32.U32 R9, R8 ;  /* 0x0000000800097245 */ /* 0x000fe40000201000 */
[----:B------:R-:W-:Y:S02]  /*0c30*/  ISETP.NE.AND.EX P0, PT, R23, RZ, PT, P0 ;  /* 0x000000ff1700720c */ /* 0x000fe40003f05300 */
[----:B------:R-:W0:Y:S01]  /*0c40*/  LDC R12, c[0x0][0x658] ;  /* 0x00019600ff0c7b82 */ /* 0x000e220000000800 */
[-C--:B-1----:R-:W-:Y:S01]  /*0c50*/  SHF.R.U64 R16, R10, R14.reuse, R11 ;  /* 0x0000000e0a107219 */ /* 0x082fe2000000120b */
[----:B---3--:R-:W-:Y:S01]  /*0c60*/  IMAD.MOV R10, RZ, RZ, -R5 ;  /* 0x000000ffff0a7224 */ /* 0x008fe200078e0a05 */
[----:B------:R-:W-:-:S05]  /*0c70*/  SHF.R.U32.HI R11, RZ, R14, R11 ;  /* 0x0000000eff0b7219 */ /* 0x000fca000001160b */
[----:B------:R-:W1:Y:S01]  /*0c80*/  LDC R17, c[0x0][0x148] ;  /* 0x00005200ff117b82 */ /* 0x000e620000000800 */
[----:B--2---:R-:W-:Y:S02]  /*0c90*/  IMAD R5, R7, R10, R6 ;  /* 0x0000000a07057224 */ /* 0x004fe400078e0206 */
[----:B------:R-:W-:-:S04]  /*0ca0*/  FMUL R7, R9, UR4 ;  /* 0x0000000409077c20 */ /* 0x000fc80008400000 */
[----:B------:R2:W3:Y:S01]  /*0cb0*/  F2I.U32.TRUNC.NTZ R15, R7 ;  /* 0x00000007000f7305 */ /* 0x0004e2000020f000 */
[----:B------:R-:W1:Y:S01]  /*0cc0*/  LDC R21, c[0x0][0x600] ;  /* 0x00018000ff157b82 */ /* 0x000e620000000800 */
[-CC-:B----4-:R-:W-:Y:S02]  /*0cd0*/  SHF.R.U64 R27, R16, R18.reuse, R11.reuse ;  /* 0x00000012101b7219 */ /* 0x190fe4000000120b */
[----:B------:R-:W-:Y:S01]  /*0ce0*/  SHF.R.U32.HI R9, RZ, R18, R11 ;  /* 0x00000012ff097219 */ /* 0x000fe2000001160b */
[----:B------:R-:W-:-:S04]  /*0cf0*/  IMAD.MOV.U32 R11, RZ, RZ, 0x1 ;  /* 0x00000001ff0b7424 */ /* 0x000fc800078e00ff */
[----:B------:R-:W4:Y:S01]  /*0d00*/  LDC R20, c[0x0][0x648] ;  /* 0x00019200ff147b82 */ /* 0x000f220000000800 */
[-C--:B0-----:R-:W-:Y:S02]  /*0d10*/  SHF.L.U32 R6, R13, R12.reuse, RZ ;  /* 0x0000000c0d067219 */ /* 0x081fe400000006ff */
[-CC-:B------:R-:W-:Y:S02]  /*0d20*/  SHF.R.U64 R18, R27, R12.reuse, R9.reuse ;  /* 0x0000000c1b127219 */ /* 0x180fe40000001209 */
[----:B------:R-:W-:Y:S02]  /*0d30*/  SHF.R.U32.HI R19, RZ, R12, R9 ;  /* 0x0000000cff137219 */ /* 0x000fe40000011609 */
[----:B------:R-:W-:Y:S01]  /*0d40*/  LOP3.LUT R14, RZ, R6, RZ, 0x33, !PT ;  /* 0x00000006ff0e7212 */ /* 0x000fe200078e33ff */
[----:B------:R-:W0:Y:S01]  /*0d50*/  LDC R25, c[0x0][0x638] ;  /* 0x00018e00ff197b82 */ /* 0x000e220000000800 */
[----:B------:R-:W-:Y:S01]  /*0d60*/  SHF.L.U32 R9, R11, R12, RZ ;  /* 0x0000000c0b097219 */ /* 0x000fe200000006ff */
[----:B------:R-:W-:-:S02]  /*0d70*/  IMAD.MOV.U32 R6, RZ, RZ, R18 ;  /* 0x000000ffff067224 */ /* 0x000fc400078e0012 */
[----:B--2---:R-:W-:-:S04]  /*0d80*/  IMAD.MOV.U32 R7, RZ, RZ, R19 ;  /* 0x000000ffff077224 */ /* 0x004fc800078e0013 */
[----:B------:R-:W2:Y:S01]  /*0d90*/  LDC R24, c[0x0][0x610] ;  /* 0x00018400ff187b82 */ /* 0x000ea20000000800 */
[----:B---3--:R-:W-:Y:S05]  /*0da0*/  @!P0 BRA `(.L_x_7) ;  /* 0x0000000000288947 */ /* 0x008fea0003800000 */
[----:B------:R-:W3:Y:S02]  /*0db0*/  LDC R13, c[0x0][0x64c] ;  /* 0x00019300ff0d7b82 */ /* 0x000ee40000000800 */
[----:B---3--:R-:W-:-:S05]  /*0dc0*/  IADD3 R13, P0, R18, R13, RZ ;  /* 0x0000000d120d7210 */ /* 0x008fca0007f1e0ff */
        /* <DEDUP_REMOVED lines=8> */
.L_x_7:
[----:B----4-:R-:W-:Y:S01]  /*0e50*/  SHF.R.U64 R6, R6, R20, R7 ;  /* 0x0000001406067219 */ /* 0x010fe20000001207 */
[----:B-1----:R-:W-:Y:S01]  /*0e60*/  VIADD R7, R21, 0xffffffff ;  /* 0xffffffff15077836 */ /* 0x002fe20000000000 */
[----:B------:R-:W-:Y:S01]  /*0e70*/  LOP3.LUT R14, R27, R14, RZ, 0xc0, !PT ;  /* 0x0000000e1b0e7212 */ /* 0x000fe200078ec0ff */
[----:B------:R-:W-:Y:S02]  /*0e80*/  IMAD.MOV R15, RZ, RZ, -R15 ;  /* 0x000000ffff0f7224 */ /* 0x000fe400078e0a0f */
[----:B------:R-:W-:Y:S01]  /*0e90*/  IMAD.MOV R10, RZ, RZ, -R6 ;  /* 0x000000ffff0a7224 */ /* 0x000fe200078e0a06 */
[----:B------:R-:W-:Y:S01]  /*0ea0*/  LOP3.LUT R7, R16, R7, RZ, 0xc0, !PT ;  /* 0x0000000710077212 */ /* 0x000fe200078ec0ff */
[----:B------:R-:W-:Y:S02]  /*0eb0*/  IMAD R14, R9, R6, R14 ;  /* 0x00000006090e7224 */ /* 0x000fe400078e020e */
[----:B------:R-:W-:Y:S02]  /*0ec0*/  @P4 IMAD R5, R17, R15, R8 ;  /* 0x0000000f11054224 */ /* 0x000fe400078e0208 */
[----:B0-----:R-:W-:-:S02]  /*0ed0*/  IMAD R6, R10, R25, R18 ;  /* 0x000000190a067224 */ /* 0x001fc400078e0212 */
[----:B--2---:R-:W-:Y:S02]  /*0ee0*/  IMAD R5, R14, R24, R5 ;  /* 0x000000180e057224 */ /* 0x004fe400078e0205 */
[----:B------:R-:W-:Y:S02]  /*0ef0*/  IMAD R6, R6, R21, R7 ;  /* 0x0000001506067224 */ /* 0x000fe400078e0207 */
[----:B------:R-:W-:-:S03]  /*0f00*/  IMAD.MOV.U32 R9, RZ, RZ, 0x1 ;  /* 0x00000001ff097424 */ /* 0x000fc600078e00ff */
[----:B------:R-:W-:Y:S02]  /*0f10*/  SEL R10, R6, R5, !P4 ;  /* 0x00000005060a7207 */ /* 0x000fe40006000000 */
[----:B------:R-:W-:-:S07]  /*0f20*/  SEL R11, R5, R6, !P4 ;  /* 0x00000006050b7207 */ /* 0x000fce0006000000 */
.L_x_5:
[----:B------:R-:W-:-:S08]  /*0f30*/  NOP ;  /* 0x0000000000007918 */ /* 0x000fd00000000000 */
[----:B------:R-:W0:Y:S02]  /*0f40*/  USETMAXREG.TRY_ALLOC.CTAPOOL UP0, 0xe8 ;  /* 0x000000e8000079c8 */ /* 0x000e240008000600 */
[----:B0-----:R-:W-:-:S13]  /*0f50*/  PLOP3.LUT P0, PT, PT, PT, UP0, 0x80, 0x0 ;  /* 0x000000000000781c */ /* 0x001fda0003f0f008 */
[----:B------:R-:W-:Y:S05]  /*0f60*/  @!P0 BRA `(.L_x_5) ;  /* 0xfffffffc00f08947 */ /* 0x000fea000383ffff */
[----:B------:R-:W-:Y:S01]  /*0f70*/  ULDC.64 UR4, c[0x0][0x598] ;  /* 0x0001660000047ab9 */ /* 0x000fe20000000a00 */
[----:B------:R-:W-:Y:S01]  /*0f80*/  ULDC.64 UR28, c[0x0][0x208] ;  /* 0x00008200001c7ab9 */ /* 0x000fe20000000a00 */
[----:B------:R-:W-:-:S04]  /*0f90*/  ISETP.NE.U32.AND P0, PT, RZ, UR4, PT ;  /* 0x00000004ff007c0c */ /* 0x000fc8000bf05070 */
[----:B------:R-:W-:-:S13]  /*0fa0*/  ISETP.NE.AND.EX P0, PT, RZ, UR5, PT, P0 ;  /* 0x00000005ff007c0c */ /* 0x000fda000bf05300 */
[----:B------:R-:W-:Y:S05]  /*0fb0*/  @!P0 BRA `(.L_x_8) ;  /* 0x00000000001c8947 */ /* 0x000fea0003800000 */
[----:B------:R-:W0:Y:S02]  /*0fc0*/  LDC.64 R6, c[0x0][0x598] ;  /* 0x00016600ff067b82 */ /* 0x000e240000000a00 */
[----:B0-----:R-:W2:Y:S02]  /*0fd0*/  LDG.E.64 R6, desc[UR28][R6.64] ;  /* 0x0000001c06067981 */ /* 0x001ea4000c1e1b00 */
[----:B--2---:R-:W-:-:S04]  /*0fe0*/  ISETP.NE.U32.AND P0, PT, R6, RZ, PT ;  /* 0x000000ff0600720c */ /* 0x004fc80003f05070 */
[----:B------:R-:W-:-:S13]  /*0ff0*/  ISETP.NE.AND.EX P0, PT, R7, RZ, PT, P0 ;  /* 0x000000ff0700720c */ /* 0x000fda0003f05300 */
[----:B------:R-:W-:Y:S05]  /*1000*/  @!P0 BRA `(.L_x_8) ;  /* 0x0000000000088947 */ /* 0x000fea0003800000 */
[----:B------:R0:W5:Y:S01]  /*1010*/  LD.E R5, desc[UR28][R6.64] ;  /* 0x0000001c06057980 */ /* 0x000162000c101900 */
[----:B------:R-:W-:Y:S05]  /*1020*/  BRA `(.L_x_9) ;  /* 0x0000000000207947 */ /* 0x000fea0003800000 */
.L_x_8:
[----:B------:R-:W-:Y:S02]  /*1030*/  ULDC.64 UR4, c[0x0][0x588] ;  /* 0x0001620000047ab9 */ /* 0x000fe40000000a00 */
[----:B------:R-:W-:-:S04]  /*1040*/  ISETP.NE.U32.AND P0, PT, RZ, UR4, PT ;  /* 0x00000004ff007c0c */ /* 0x000fc8000bf05070 */
[----:B------:R-:W-:-:S13]  /*1050*/  ISETP.NE.AND.EX P0, PT, RZ, UR5, PT, P0 ;  /* 0x00000005ff007c0c */ /* 0x000fda000bf05300 */
[----:B------:R-:W-:Y:S05]  /*1060*/  @!P0 BRA `(.L_x_10) ;  /* 0x00000000000c8947 */ /* 0x000fea0003800000 */
[----:B------:R-:W0:Y:S02]  /*1070*/  LDC.64 R6, c[0x0][0x588] ;  /* 0x00016200ff067b82 */ /* 0x000e240000000a00 */
[----:B0-----:R1:W5:Y:S01]  /*1080*/  LDG.E R5, desc[UR28][R6.64] ;  /* 0x0000001c06057981 */ /* 0x001362000c1e1900 */
[----:B------:R-:W-:Y:S05]  /*1090*/  BRA `(.L_x_9) ;  /* 0x0000000000047947 */ /* 0x000fea0003800000 */
.L_x_10:
[----:B------:R-:W2:Y:S02]  /*10a0*/  LDC R5, c[0x0][0x580] ;  /* 0x00016000ff057b82 */ /* 0x000ea40000000800 */
.L_x_9:
[----:B------:R-:W-:Y:S02]  /*10b0*/  ULDC.64 UR4, c[0x0][0x5a0] ;  /* 0x0001680000047ab9 */ /* 0x000fe40000000a00 */
[----:B------:R-:W-:-:S04]  /*10c0*/  ISETP.NE.U32.AND P0, PT, RZ, UR4, PT ;  /* 0x00000004ff007c0c */ /* 0x000fc8000bf05070 */
[----:B------:R-:W-:-:S13]  /*10d0*/  ISETP.NE.AND.EX P0, PT, RZ, UR5, PT, P0 ;  /* 0x00000005ff007c0c */ /* 0x000fda000bf05300 */
[----:B------:R-:W-:Y:S05]  /*10e0*/  @!P0 BRA `(.L_x_11) ;  /* 0x00000000001c8947 */ /* 0x000fea0003800000 */
[----:B01----:R-:W0:Y:S02]  /*10f0*/  LDC.64 R6, c[0x0][0x5a0] ;  /* 0x00016800ff067b82 */ /* 0x003e240000000a00 */
[----:B0-----:R-:W3:Y:S02]  /*1100*/  LDG.E.64 R6, desc[UR28][R6.64] ;  /* 0x0000001c06067981 */ /* 0x001ee4000c1e1b00 */
[----:B---3--:R-:W-:-:S04]  /*1110*/  ISETP.NE.U32.AND P0, PT, R6, RZ, PT ;  /* 0x000000ff0600720c */ /* 0x008fc80003f05070 */
[----:B------:R-:W-:-:S13]  /*1120*/  ISETP.NE.AND.EX P0, PT, R7, RZ, PT, P0 ;  /* 0x000000ff0700720c */ /* 0x000fda0003f05300 */
[----:B------:R-:W-:Y:S05]  /*1130*/  @!P0 BRA `(.L_x_11) ;  /* 0x0000000000088947 */ /* 0x000fea0003800000 */
[----:B------:R0:W5:Y:S01]  /*1140*/  LD.E R6, desc[UR28][R6.64] ;  /* 0x0000001c06067980 */ /* 0x000162000c101900 */
[----:B------:R-:W-:Y:S05]  /*1150*/  BRA `(.L_x_12) ;  /* 0x0000000000207947 */ /* 0x000fea0003800000 */
.L_x_11:
[----:B------:R-:W-:Y:S02]  /*1160*/  ULDC.64 UR4, c[0x0][0x590] ;  /* 0x0001640000047ab9 */ /* 0x000fe40000000a00 */
[----:B------:R-:W-:-:S04]  /*1170*/  ISETP.NE.U32.AND P0, PT, RZ, UR4, PT ;  /* 0x00000004ff007c0c */ /* 0x000fc8000bf05070 */
[----:B------:R-:W-:-:S13]  /*1180*/  ISETP.NE.AND.EX P0, PT, RZ, UR5, PT, P0 ;  /* 0x00000005ff007c0c */ /* 0x000fda000bf05300 */
[----:B------:R-:W-:Y:S05]  /*1190*/  @!P0 BRA `(.L_x_13) ;  /* 0x00000000000c8947 */ /* 0x000fea0003800000 */
[----:B01----:R-:W0:Y:S02]  /*11a0*/  LDC.64 R6, c[0x0][0x590] ;  /* 0x00016400ff067b82 */ /* 0x003e240000000a00 */
[----:B0-----:R1:W5:Y:S01]  /*11b0*/  LDG.E R6, desc[UR28][R6.64] ;  /* 0x0000001c06067981 */ /* 0x001362000c1e1900 */
[----:B------:R-:W-:Y:S05]  /*11c0*/  BRA `(.L_x_12) ;  /* 0x0000000000047947 */ /* 0x000fea0003800000 */
.L_x_13:
[----:B01----:R-:W3:Y:S02]  /*11d0*/  LDC R6, c[0x0][0x584] ;  /* 0x00016100ff067b82 */ /* 0x003ee40000000800 */
.L_x_12:
[----:B------:R-:W-:-:S13]  /*11e0*/  LOP3.LUT P0, RZ, R9, 0xff, RZ, 0xc0, !PT ;  /* 0x000000ff09ff7812 */ /* 0x000fda000780c0ff */
[----:B------:R-:W-:Y:S05]  /*11f0*/  @!P0 EXIT ;  /* 0x000000000000894d */ /* 0x000fea0003800000 */
[----:B------:R-:W-:Y:S01]  /*1200*/  ULDC UR4, c[0x0][0x28c] ;  /* 0x0000a30000047ab9 */ /* 0x000fe20000000800 */
[----:B------:R-:W-:Y:S01]  /*1210*/  LOP3.LUT R112, R4, 0x1, RZ, 0xfc, !PT ;  /* 0x0000000104707812 */ /* 0x000fe200078efcff */
[----:B------:R-:W-:-:S04]  /*1220*/  UIADD3 UR4, UR4, 0x1f, URZ ;  /* 0x0000001f04047890 */ /* 0x000fc8000fffe03f */
[----:B------:R-:W-:-:S04]  /*1230*/  USHF.R.S32.HI UR5, URZ, 0x1f, UR4 ;  /* 0x0000001f3f057899 */ /* 0x000fc80008011404 */
[----:B------:R-:W-:-:S03]  /*1240*/  ULEA.HI UR5, UR5, UR4, URZ, 0x5 ;  /* 0x0000000405057291 */ /* 0x000fc6000f8f283f */
[----:B------:R-:W-:Y:S01]  /*1250*/  UMOV UR4, URZ ;  /* 0x0000003f00047c82 */ /* 0x000fe20008000000 */
[----:B------:R-:W-:-:S03]  /*1260*/  USHF.R.S32.HI UR9, URZ, 0x5, UR5 ;  /* 0x000000053f097899 */ /* 0x000fc60008011405 */
[----:B------:R-:W-:-:S09]  /*1270*/  UMOV UR5, URZ ;  /* 0x0000003f00057c82 */ /* 0x000fd20008000000 */
.L_x_134:
[----:B01----:R-:W-:Y:S01]  /*1280*/  LOP3.LUT R7, R0, 0x80, RZ, 0xc0, !PT ;  /* 0x0000008000077812 */ /* 0x003fe200078ec0ff */
[----:B------:R-:W0:Y:S01]  /*1290*/  S2UR UR13, SR_CgaCtaId ;  /* 0x00000000000d79c3 */ /* 0x000e220000008800 */
[----:B------:R-:W-:Y:S01]  /*12a0*/  UMOV UR12, 0x400 ;  /* 0x00000400000c7882 */ /* 0x000fe20000000000 */
[----:B------:R-:W-:Y:S01]  /*12b0*/  UMOV UR6, URZ ;  /* 0x0000003f00067c82 */ /* 0x000fe20008000000 */
[----:B------:R-:W-:Y:S01]  /*12c0*/  SHF.R.U32.HI R8, RZ, 0x7, R7 ;  /* 0x00000007ff087819 */ /* 0x000fe20000011607 */
[----:B------:R-:W-:Y:S01]  /*12d0*/  UMOV UR7, URZ ;  /* 0x0000003f00077c82 */ /* 0x000fe20008000000 */
[----:B------:R-:W-:Y:S01]  /*12e0*/  UMOV UR20, UR5 ;  /* 0x0000000500147c82 */ /* 0x000fe20008000000 */
[----:B------:R-:W-:Y:S02]  /*12f0*/  CS2R R16, SRZ ;  /* 0x0000000000107805 */ /* 0x000fe4000001ff00 */
[----:B------:R-:W-:Y:S01]  /*1300*/  CS2R R18, SRZ ;  /* 0x0000000000127805 */ /* 0x000fe2000001ff00 */
[----:B------:R-:W1:Y:S01]  /*1310*/  LDC R7, c[0x0][0x28c] ;  /* 0x0000a300ff077b82 */ /* 0x000e620000000800 */
[----:B----4-:R-:W4:Y:S01]  /*1320*/  SHFL.IDX PT, R8, R8, RZ, 0x1f ;  /* 0x00001fff08087589 */ /* 0x010f2200000e0000 */
[----:B------:R-:W-:-:S02]  /*1330*/  CS2R R20, SRZ ;  /* 0x0000000000147805 */ /* 0x000fc4000001ff00 */
[----:B------:R-:W-:Y:S02]  /*1340*/  CS2R R22, SRZ ;  /* 0x0000000000167805 */ /* 0x000fe4000001ff00 */
[----:B------:R-:W-:Y:S02]  /*1350*/  CS2R R72, SRZ ;  /* 0x0000000000487805 */ /* 0x000fe4000001ff00 */
[----:B------:R-:W-:Y:S02]  /*1360*/  CS2R R74, SRZ ;  /* 0x00000000004a7805 */ /* 0x000fe4000001ff00 */
[----:B------:R-:W-:Y:S02]  /*1370*/  CS2R R76, SRZ ;  /* 0x00000000004c7805 */ /* 0x000fe4000001ff00 */
[----:B------:R-:W-:Y:S02]  /*1380*/  CS2R R78, SRZ ;  /* 0x00000000004e7805 */ /* 0x000fe4000001ff00 */
        /* <DEDUP_REMOVED lines=9> */
[----:B------:R-:W-:Y:S01]  /*1420*/  CS2R R98, SRZ ;  /* 0x0000000000627805 */ /* 0x000fe2000001ff00 */
[----:B------:R-:W-:Y:S01]  /*1430*/  IMAD.MOV.U32 R100, RZ, RZ, RZ ;  /* 0x000000ffff647224 */ /* 0x000fe200078e00ff */
[----:B------:R-:W-:Y:S02]  /*1440*/  CS2R R102, SRZ ;  /* 0x0000000000667805 */ /* 0x000fe4000001ff00 */
[----:B------:R-:W-:Y:S02]  /*1450*/  CS2R R104, SRZ ;  /* 0x0000000000687805 */ /* 0x000fe4000001ff00 */
[----:B------:R-:W-:-:S02]  /*1460*/  CS2R R106, SRZ ;  /* 0x00000000006a7805 */ /* 0x000fc4000001ff00 */
[----:B------:R-:W-:Y:S02]  /*1470*/  CS2R R108, SRZ ;  /* 0x00000000006c7805 */ /* 0x000fe4000001ff00 */
[----:B------:R-:W-:Y:S02]  /*1480*/  CS2R R110, SRZ ;  /* 0x00000000006e7805 */ /* 0x000fe4000001ff00 */
[----:B-1----:R-:W-:Y:S01]  /*1490*/  ISETP.GE.AND P0, PT, R7, 0x1, PT ;  /* 0x000000010700780c */ /* 0x002fe20003f06270 */
[----:B------:R-:W-:Y:S01]  /*14a0*/  IMAD.MOV.U32 R7, RZ, RZ, RZ ;  /* 0x000000ffff077224 */ /* 0x000fe200078e00ff */
[----:B----4-:R-:W-:Y:S01]  /*14b0*/  R2UR UR8, R8 ;  /* 0x00000000080872ca */ /* 0x010fe200000e0000 */
[----:B------:R-:W-:Y:S01]  /*14c0*/  IMAD.U32 R13, RZ, RZ, UR4 ;  /* 0x00000004ff0d7e24 */ /* 0x000fe2000f8e00ff */
        /* <DEDUP_REMOVED lines=11> */
[----:B------:R-:W-:Y:S01]  /*1580*/  ULEA.HI UR10, UR8, UR8, URZ, 0x1 ;  /* 0x00000008080a7291 */ /* 0x000fe2000f8f083f */
[----:B------:R-:W-:Y:S02]  /*1590*/  CS2R R54, SRZ ;  /* 0x0000000000367805 */ /* 0x000fe4000001ff00 */
[----:B------:R-:W-:Y:S02]  /*15a0*/  CS2R R40, SRZ ;  /* 0x0000000000287805 */ /* 0x000fe4000001ff00 */
[----:B------:R-:W-:Y:S01]  /*15b0*/  CS2R R42, SRZ ;  /* 0x00000000002a7805 */ /* 0x000fe2000001ff00 */
[----:B------:R-:W-:Y:S01]  /*15c0*/  ULOP3.LUT UR11, UR10, 0x1ffffe, URZ, 0xc0, !UPT ;  /* 0x001ffffe0a0b7892 */ /* 0x000fe2000f8ec03f */
[----:B------:R-:W-:Y:S01]  /*15d0*/  CS2R R44, SRZ ;  /* 0x00000000002c7805 */ /* 0x000fe2000001ff00 */
[----:B0-----:R-:W-:Y:S01]  /*15e0*/  ULEA UR10, UR13, UR12, 0x18 ;  /* 0x0000000c0d0a7291 */ /* 0x001fe2000f8ec03f */
[----:B------:R-:W-:Y:S01]  /*15f0*/  CS2R R46, SRZ ;  /* 0x00000000002e7805 */ /* 0x000fe2000001ff00 */
[----:B------:R-:W-:Y:S01]  /*1600*/  UIADD3 UR11, UR8, -UR11, URZ ;  /* 0x8000000b080b7290 */ /* 0x000fe2000fffe03f */
[----:B------:R-:W-:-:S02]  /*1610*/  CS2R R32, SRZ ;  /* 0x0000000000207805 */ /* 0x000fc4000001ff00 */
[----:B------:R-:W-:Y:S01]  /*1620*/  CS2R R34, SRZ ;  /* 0x0000000000227805 */ /* 0x000fe2000001ff00 */
[----:B------:R-:W-:Y:S01]  /*1630*/  UMOV UR8, URZ ;  /* 0x0000003f00087c82 */ /* 0x000fe20008000000 */
[----:B------:R-:W-:Y:S01]  /*1640*/  ULEA UR11, UR11, UR10, 0xb ;  /* 0x0000000a0b0b7291 */ /* 0x000fe2000f8e583f */
[----:B------:R-:W-:Y:S02]  /*1650*/  CS2R R36, SRZ ;  /* 0x0000000000247805 */ /* 0x000fe4000001ff00 */
[----:B------:R-:W-:Y:S02]  /*1660*/  CS2R R38, SRZ ;  /* 0x0000000000267805 */ /* 0x000fe4000001ff00 */
[----:B------:R-:W-:Y:S01]  /*1670*/  CS2R R24, SRZ ;  /* 0x0000000000187805 */ /* 0x000fe2000001ff00 */
[----:B------:R-:W-:Y:S01]  /*1680*/  UIADD3 UR11, UR11, 0x300, URZ ;  /* 0x000003000b0b7890 */ /* 0x000fe2000fffe03f */
[----:B------:R-:W-:Y:S02]  /*1690*/  CS2R R26, SRZ ;  /* 0x00000000001a7805 */ /* 0x000fe4000001ff00 */
[----:B------:R-:W-:-:S02]  /*16a0*/  CS2R R28, SRZ ;  /* 0x00000000001c7805 */ /* 0x000fc4000001ff00 */
[----:B--2---:R-:W-:Y:S01]  /*16b0*/  CS2R R30, SRZ ;  /* 0x00000000001e7805 */ /* 0x004fe2000001ff00 */
[----:B------:R-:W-:-:S04]  /*16c0*/  USHF.R.U32.HI UR11, URZ, 0x4, UR11 ;  /* 0x000000043f0b7899 */ /* 0x000fc8000801160b */
[----:B------:R-:W-:Y:S01]  /*16d0*/  ULOP3.LUT UR11, UR11, 0x3fff, URZ, 0xc0, !UPT ;  /* 0x00003fff0b0b7892 */ /* 0x000fe2000f8ec03f */
[----:B------:R-:W-:Y:S11]  /*16e0*/  @!P0 BRA `(.L_x_14) ;  /* 0x0000000800108947 */ /* 0x000ff60003800000 */
[----:B------:R-:W-:-:S13]  /*16f0*/  ISETP.NE.AND P1, PT, R112, 0x3, PT ;  /* 0x000000037000780c */ /* 0x000fda0003f25270 */
[----:B------:R-:W-:Y:S05]  /*1700*/  @!P1 BRA `(.L_x_15) ;  /* 0x0000000000049947 */ /* 0x000fea0003800000 */
[----:B------:R-:W-:Y:S01]  /*1710*/  BPT.TRAP 0x1 ;  /* 0x000000040000795c */ /* 0x000fe20000300000 */
.L_x_15:
[----:B------:R-:W-:Y:S01]  /*1720*/  ULEA UR7, UR5, UR10, 0x3 ;  /* 0x0000000a05077291 */ /* 0x000fe2000f8e183f */
[----:B------:R-:W-:-:S05]  /*1730*/  IMAD.U32 R7, RZ, RZ, UR4 ;  /* 0x00000004ff077e24 */ /* 0x000fca000f8e00ff */
[----:B------:R-:W-:-:S04]  /*1740*/  SHF.L.U32 R7, R7, 0x1f, RZ ;  /* 0x0000001f07077819 */ /* 0x000fc800000006ff */
[----:B------:R0:W1:Y:S01]  /*1750*/  SYNCS.PHASECHK.TRANS64.TRYWAIT P0, [UR7], R7 ;  /* 0x00000007ff0075a7 */ /* 0x0000620008000147 */
[----:B------:R-:W-:Y:S05]  /*1760*/  @!P1 BRA `(.L_x_16) ;  /* 0x0000000000049947 */ /* 0x000fea0003800000 */
[----:B------:R-:W-:Y:S01]  /*1770*/  BPT.TRAP 0x1 ;  /* 0x000000040000795c */ /* 0x000fe20000300000 */
.L_x_16:
[----:B------:R-:W-:Y:S01]  /*1780*/  UMOV UR6, 0x1 ;  /* 0x0000000100067882 */ /* 0x000fe20000000000 */
[----:B------:R-:W-:Y:S01]  /*1790*/  IMAD.MOV.U32 R16, RZ, RZ, RZ ;  /* 0x000000ffff107224 */ /* 0x000fe200078e00ff */
[----:B-1----:R-:W-:Y:S06]  /*17a0*/  @P0 BRA `(.L_x_17) ;  /* 0x0000000000080947 */ /* 0x002fec0003800000 */
[----:B------:R-:W1:Y:S02]  /*17b0*/  SYNCS.PHASECHK.TRANS64.TRYWAIT P0, [UR7], R7 ;  /* 0x00000007ff0075a7 */ /* 0x000e640008000147 */
[----:B-1----:R-:W-:Y:S05]  /*17c0*/  @!P0 BRA `(.L_x_18) ;  /* 0x00000078005c8947 */ /* 0x002fea0003800000 */
.L_x_17:
[----:B------:R-:W-:Y:S01]  /*17d0*/  UIADD3 UR7, UR10, 0x2d300, URZ ;  /* 0x0002d3000a077890 */ /* 0x000fe2000fffe03f */
[----:B------:R-:W-:Y:S01]  /*17e0*/  WARPGROUP.ARRIVE ;  /* 0x00000000000079c5 */ /* 0x000fe20000000000 */
[----:B------:R-:W-:Y:S01]  /*17f0*/  ULOP3.LUT UR12, UR11, 0x10000, URZ, 0xfc, !UPT ;  /* 0x000100000b0c7892 */ /* 0x000fe2000f8efc3f */
[----:B01----:R-:W-:Y:S01]  /*1800*/  IMAD.MOV.U32 R7, RZ, RZ, RZ ;  /* 0x000000ffff077224 */ /* 0x003fe200078e00ff */
[----:B------:R-:W-:Y:S01]  /*1810*/  USHF.R.U32.HI UR7, URZ, 0x4, UR7 ;  /* 0x000000043f077899 */ /* 0x000fe20008011607 */
[----:B------:R-:W-:Y:S01]  /*1820*/  CS2R R18, SRZ ;  /* 0x0000000000127805 */ /* 0x000fe2000001ff00 */
[----:B------:R-:W-:Y:S01]  /*1830*/  UIMAD UR12, UR5, 0x180, UR12 ;  /* 0x00000180050c78a4 */ /* 0x000fe2000f8e020c */
[----:B------:R-:W-:Y:S01]  /*1840*/  IMAD.MOV.U32 R17, RZ, RZ, RZ ;  /* 0x000000ffff117224 */ /* 0x000fe200078e00ff */
[----:B------:R-:W-:Y:S01]  /*1850*/  ULOP3.LUT UR7, UR7, 0x3fff, URZ, 0xc0, !UPT ;  /* 0x00003fff07077892 */ /* 0x000fe2000f8ec03f */
[----:B------:R-:W-:Y:S01]  /*1860*/  CS2R R20, SRZ ;  /* 0x0000000000147805 */ /* 0x000fe2000001ff00 */
[----:B------:R-:W-:Y:S01]  /*1870*/  UMOV UR13, 0xc0000010 ;  /* 0xc0000010000d7882 */ /* 0x000fe20000000000 */
[----:B------:R-:W-:Y:S01]  /*1880*/  UMOV UR15, 0xc0000010 ;  /* 0xc0000010000f7882 */ /* 0x000fe20000000000 */
[----:B------:R-:W-:Y:S01]  /*1890*/  ULOP3.LUT UR7, UR7, 0x10000, URZ, 0xfc, !UPT ;  /* 0x0001000007077892 */ /* 0x000fe2000f8efc3f */
[----:B------:R-:W-:Y:S01]  /*18a0*/  CS2R R22, SRZ ;  /* 0x0000000000167805 */ /* 0x000fe2000001ff00 */
[----:B------:R-:W-:Y:S01]  /*18b0*/  UMOV UR16, UR12 ;  /* 0x0000000c00107c82 */ /* 0x000fe20008000000 */
[----:B------:R-:W-:Y:S01]  /*18c0*/  UMOV UR17, UR13 ;  /* 0x0000000d00117c82 */ /* 0x000fe20008000000 */
[----:B------:R-:W-:Y:S01]  /*18d0*/  UIMAD UR14, UR5, 0x60, UR7 ;  /* 0x00000060050e78a4 */ /* 0x000fe2000f8e0207 */
[----:B------:R-:W-:Y:S01]  /*18e0*/  CS2R R72, SRZ ;  /* 0x0000000000487805 */ /* 0x000fe2000001ff00 */
[----:B------:R-:W-:Y:S01]  /*18f0*/  UIADD3 UR7, UR12, 0x100, URZ ;  /* 0x000001000c077890 */ /* 0x000fe2000fffe03f */
[----:B------:R-:W-:Y:S01]  /*1900*/  CS2R R74, SRZ ;  /* 0x00000000004a7805 */ /* 0x000fe2000001ff00 */
[----:B------:R-:W-:Y:S01]  /*1910*/  UIADD3 UR18, UR14, 0x20, URZ ;  /* 0x000000200e127890 */ /* 0x000fe2000fffe03f */
[----:B------:R-:W-:Y:S01]  /*1920*/  CS2R R76, SRZ ;  /* 0x00000000004c7805 */ /* 0x000fe2000001ff00 */
[----:B------:R-:W-:Y:S01]  /*1930*/  UIADD3 UR22, UR14, 0x40, URZ ;  /* 0x000000400e167890 */ /* 0x000fe2000fffe03f */
[----:B------:R-:W-:Y:S01]  /*1940*/  CS2R R78, SRZ ;  /* 0x00000000004e7805 */ /* 0x000fe2000001ff00 */
[----:B------:R-:W-:Y:S01]  /*1950*/  UMOV UR19, 0xc0000010 ;  /* 0xc000001000137882 */ /* 0x000fe20000000000 */
[----:B------:R-:W-:Y:S01]  /*1960*/  QGMMA.64x16x32.F32.E4M3.E4M3 R64, gdesc[UR12], RZ, !UPT ;  /* 0x002000000c4079f3 */ /* 0x000fe2000c7008ff */
[----:B------:R-:W-:Y:S01]  /*1970*/  UMOV UR20, UR12 ;  /* 0x0000000c00147c82 */ /* 0x000fe20008000000 */
[----:B------:R-:W-:Y:S01]  /*1980*/  UMOV UR21, UR13 ;  /* 0x0000000d00157c82 */ /* 0x000fe20008000000 */
[----:B------:R-:W-:Y:S01]  /*1990*/  UMOV UR23, 0xc0000010 ;  /* 0xc000001000177882 */ /* 0x000fe20000000000 */
[----:B------:R-:W-:Y:S01]  /*19a0*/  QGMMA.64x16x32.F32.E4M3.E4M3 R48, gdesc[UR16], RZ, !UPT ;  /* 0x00200000103079f3 */ /* 0x000fe2000c7008ff */
[----:B------:R-:W-:-:S02]  /*19b0*/  CS2R R80, SRZ ;  /* 0x0000000000507805 */ /* 0x000fc4000001ff00 */
[----:B------:R-:W-:Y:S02]  /*19c0*/  CS2R R82, SRZ ;  /* 0x0000000000527805 */ /* 0x000fe4000001ff00 */
[----:B------:R-:W-:Y:S01]  /*19d0*/  CS2R R84, SRZ ;  /* 0x0000000000547805 */ /* 0x000fe2000001ff00 */
[----:B------:R-:W-:Y:S01]  /*19e0*/  QGMMA.64x16x32.F32.E4M3.E4M3 R32, gdesc[UR20], RZ, !UPT ;  /* 0x00200000142079f3 */ /* 0x000fe2000c7008ff */
[----:B------:R-:W-:Y:S01]  /*19f0*/  UMOV UR20, UR7 ;  /* 0x0000000700147c82 */ /* 0x000fe20008000000 */
[----:B------:R-:W-:Y:S01]  /*1a00*/  ULDC UR7, c[0x0][0x50c] ;  /* 0x0001430000077ab9 */ /* 0x000fe20000000800 */
[----:B------:R-:W-:Y:S01]  /*1a10*/  UMOV UR21, 0xc0000010 ;  /* 0xc000001000157882 */ /* 0x000fe20000000000 */
[----:B------:R-:W-:Y:S01]  /*1a20*/  UISETP.NE.AND UP0, UPT, UR7, 0x1, UPT ;  /* 0x000000010700788c */ /* 0x000fe2000bf05270 */
[----:B------:R-:W-:Y:S01]  /*1a30*/  QGMMA.64x16x32.F32.E4M3.E4M3 R24, gdesc[UR20], RZ, !UPT ;  /* 0x00200000141879f3 */ /* 0x000fe2000c7008ff */
[----:B------:R-:W-:Y:S01]  /*1a40*/  UMOV UR16, UR20 ;  /* 0x0000001400107c82 */ /* 0x000fe20008000000 */
[----:B------:R-:W-:Y:S01]  /*1a50*/  UMOV UR17, UR21 ;  /* 0x0000001500117c82 */ /* 0x000fe20008000000 */
[----:B------:R-:W-:Y:S01]  /*1a60*/  USEL UR7, URZ, 0x1, UP0 ;  /* 0x000000013f077887 */ /* 0x000fe20008000000 */
[----:B------:R-:W-:Y:S01]  /*1a70*/  QGMMA.64x16x32.F32.E4M3.E4M3 R40, gdesc[UR16], RZ, !UPT ;  /* 0x00200000102879f3 */ /* 0x000fe2000c7008ff */
[----:B------:R-:W-:Y:S01]  /*1a80*/  UMOV UR12, UR20 ;  /* 0x00000014000c7c82 */ /* 0x000fe20008000000 */
[----:B------:R-:W-:Y:S01]  /*1a90*/  UMOV UR13, UR21 ;  /* 0x00000015000d7c82 */ /* 0x000fe20008000000 */
[----:B------:R-:W-:Y:S01]  /*1aa0*/  CS2R R86, SRZ ;  /* 0x0000000000567805 */ /* 0x000fe2000001ff00 */
[----:B------:R-:W-:Y:S01]  /*1ab0*/  QGMMA.64x16x32.F32.E4M3.E4M3 R56, gdesc[UR12], RZ, !UPT, gsb0 ;  /* 0x002000000c3879f3 */ /* 0x000fe2000c0008ff */
[----:B------:R-:W-:-:S02]  /*1ac0*/  ISETP.NE.AND P0, PT, RZ, UR7, PT ;  /* 0x00000007ff007c0c */ /* 0x000fc4000bf05270 */
[----:B------:R-:W-:Y:S02]  /*1ad0*/  CS2R R88, SRZ ;  /* 0x0000000000587805 */ /* 0x000fe4000001ff00 */
[----:B------:R-:W-:Y:S02]  /*1ae0*/  CS2R R90, SRZ ;  /* 0x00000000005a7805 */ /* 0x000fe4000001ff00 */
[----:B------:R-:W-:Y:S02]  /*1af0*/  CS2R R92, SRZ ;  /* 0x00000000005c7805 */ /* 0x000fe4000001ff00 */
[----:B------:R-:W-:Y:S02]  /*1b00*/  CS2R R94, SRZ ;  /* 0x00000000005e7805 */ /* 0x000fe4000001ff00 */
[----:B------:R-:W-:Y:S02]  /*1b10*/  CS2R R96, SRZ ;  /* 0x0000000000607805 */ /* 0x000fe4000001ff00 */
[----:B------:R-:W-:Y:S01]  /*1b20*/  CS2R R98, SRZ ;  /* 0x0000000000627805 */ /* 0x000fe2000001ff00 */
[----:B------:R-:W-:Y:S01]  /*1b30*/  IMAD.MOV.U32 R100, RZ, RZ, RZ ;  /* 0x000000ffff647224 */ /* 0x000fe200078e00ff */
[----:B------:R-:W-:-:S02]  /*1b40*/  CS2R R102, SRZ ;  /* 0x0000000000667805 */ /* 0x000fc4000001ff00 */
[----:B------:R-:W-:Y:S02]  /*1b50*/  CS2R R104, SRZ ;  /* 0x0000000000687805 */ /* 0x000fe4000001ff00 */
[----:B------:R-:W-:Y:S02]  /*1b60*/  CS2R R106, SRZ ;  /* 0x00000000006a7805 */ /* 0x000fe4000001ff00 */
[----:B------:R-:W-:Y:S02]  /*1b70*/  CS2R R108, SRZ ;  /* 0x00000000006c7805 */ /* 0x000fe4000001ff00 */
[----:B------:R-:W-:Y:S01]  /*1b80*/  CS2R R110, SRZ ;  /* 0x00000000006e7805 */ /* 0x000fe2000001ff00 */
[----:B------:R-:W-:Y:S06]  /*1b90*/  @!P0 BRA `(.L_x_19) ;  /* 0x0000000000c88947 */ /* 0x000fec0003800000 */
[----:B------:R-:W-:Y:S02]  /*1ba0*/  WARPGROUP.DEPBAR.LE gsb0, 0x0 ;  /* 0x00008000000079c5 */ /* 0x000fe40000010000 */
[----:B------:R-:W-:-:S01]  /*1bb0*/  FADD R111, RZ, R64 ;  /* 0x00000040ff6f7221 */ /* 0x000fc20000000000 */
[----:B------:R-:W-:Y:S01]  /*1bc0*/  FADD R110, RZ, R65 ;  /* 0x00000041ff6e7221 */ /* 0x000fe20000000000 */
        /* <DEDUP_REMOVED lines=46> */
[----:B------:R-:W-:-:S06]  /*1eb0*/  UMOV UR6, URZ ;  /* 0x0000003f00067c82 */ /* 0x000fcc0008000000 */
.L_x_19:
[----:B------:R-:W-:-:S04]  /*1ec0*/  UIADD3 UR20, UR5, 0x1, URZ ;  /* 0x0000000105147890 */ /* 0x000fc8000fffe03f */
[----:B------:R-:W-:-:S04]  /*1ed0*/  UISETP.NE.AND UP0, UPT, UR20, 0x1e, UPT ;  /* 0x0000001e1400788c */ /* 0x000fc8000bf05270 */
[----:B------:R-:W-:Y:S02]  /*1ee0*/  USEL UR8, URZ, 0x1, UP0 ;  /* 0x000000013f087887 */ /* 0x000fe40008000000 */
[----:B------:R-:W-:Y:S02]  /*1ef0*/  USEL UR20, UR20, URZ, UP0 ;  /* 0x0000003f14147287 */ /* 0x000fe40008000000 */
[----:B------:R-:W-:-:S06]  /*1f00*/  ULOP3.LUT UR8, UR4, UR8, URZ, 0x3c, !UPT ;  /* 0x0000000804087292 */ /* 0x000fcc000f8e3c3f */
[----:B------:R-:W-:Y:S01]  /*1f10*/  IMAD.U32 R13, RZ, RZ, UR8 ;  /* 0x00000008ff0d7e24 */ /* 0x000fe2000f8e00ff */
[----:B------:R-:W-:-:S06]  /*1f20*/  UMOV UR8, 0x1 ;  /* 0x0000000100087882 */ /* 0x000fcc0000000000 */
.L_x_14:
[----:B------:R-:W-:-:S04]  /*1f30*/  UISETP.LT.AND UP0, UPT, UR9, 0x1, UPT ;  /* 0x000000010900788c */ /* 0x000fc8000bf01270 */
[----:B------:R-:W-:-:S04]  /*1f40*/  USEL UR12, UR9, 0x1, UP0 ;  /* 0x00000001090c7887 */ /* 0x000fc80008000000 */
[----:B------:R-:W-:-:S04]  /*1f50*/  UIADD3 UR12, UR9, -UR12, URZ ;  /* 0x8000000c090c7290 */ /* 0x000fc8000fffe03f */
[----:B------:R-:W-:-:S06]  /*1f60*/  UISETP.GE.AND UP0, UPT, UR12, 0x1, UPT ;  /* 0x000000010c00788c */ /* 0x000fcc000bf06270 */
[----:B------:R-:W-:-:S13]  /*1f70*/  PLOP3.LUT P0, PT, PT, PT, UP0, 0x80, 0x0 ;  /* 0x000000000000781c */ /* 0x000fda0003f0f008 */
[----:B------:R-:W-:Y:S05]  /*1f80*/  @!P0 BRA `(.L_x_20) ;  /* 0x0000000800008947 */ /* 0x000fea0003800000 */
[----:B------:R-:W-:Y:S01]  /*1f90*/  IMAD.U32 R8, RZ, RZ, UR12 ;  /* 0x0000000cff087e24 */ /* 0x000fe2000f8e00ff */
[----:B------:R-:W-:Y:S01]  /*1fa0*/  UMOV UR21, UR5 ;  /* 0x0000000500157c82 */ /* 0x000fe20008000000 */
[----:B------:R-:W-:-:S05]  /*1fb0*/  ULDC UR22, c[0x0][0x50c] ;  /* 0x0001430000167ab9 */ /* 0x000fca0000000800 */
.L_x_28:
[----:B------:R-:W-:-:S13]  /*1fc0*/  ISETP.NE.AND P1, PT, R112, 0x3, PT ;  /* 0x000000037000780c */ /* 0x000fda0003f25270 */
[----:B01----:R-:W-:Y:S05]  /*1fd0*/  @!P1 BRA `(.L_x_21) ;  /* 0x0000000000049947 */ /* 0x003fea0003800000 */
[----:B------:R-:W-:Y:S01]  /*1fe0*/  BPT.TRAP 0x1 ;  /* 0x000000040000795c */ /* 0x000fe20000300000 */
.L_x_21:
[----:B------:R-:W0:Y:S01]  /*1ff0*/  S2UR UR12, SR_CgaCtaId ;  /* 0x00000000000c79c3 */ /* 0x000e220000008800 */
[----:B------:R-:W-:Y:S01]  /*2000*/  UMOV UR10, 0x400 ;  /* 0x00000400000a7882 */ /* 0x000fe20000000000 */
[----:B------:R-:W-:Y:S01]  /*2010*/  SHF.L.U32 R9, R13, 0x1f, RZ ;  /* 0x0000001f0d097819 */ /* 0x000fe200000006ff */
[----:B0-----:R-:W-:-:S04]  /*2020*/  ULEA UR10, UR12, UR10, 0x18 ;  /* 0x0000000a0c0a7291 */ /* 0x001fc8000f8ec03f */
[----:B------:R-:W-:-:S09]  /*2030*/  ULEA UR12, UR20, UR10, 0x3 ;  /* 0x0000000a140c7291 */ /* 0x000fd2000f8e183f */
[----:B------:R0:W1:Y:S01]  /*2040*/  SYNCS.PHASECHK.TRANS64.TRYWAIT P0, [UR12], R9 ;  /* 0x00000009ff0075a7 */ /* 0x000062000800014c */
[----:B------:R-:W-:Y:S05]  /*2050*/  @!P1 BRA `(.L_x_22) ;  /* 0x0000000000049947 */ /* 0x000fea0003800000 */
[----:B------:R-:W-:Y:S01]  /*2060*/  BPT.TRAP 0x1 ;  /* 0x000000040000795c */ /* 0x000fe20000300000 */
.L_x_22:
[----:B-1----:R-:W-:Y:S05]  /*2070*/  @P0 BRA `(.L_x_23) ;  /* 0x0000000000080947 */ /* 0x002fea0003800000 */
[----:B------:R-:W1:Y:S02]  /*2080*/  SYNCS.PHASECHK.TRANS64.TRYWAIT P0, [UR12], R9 ;  /* 0x00000009ff0075a7 */ /* 0x000e64000800014c */
[----:B-1----:R-:W-:Y:S05]  /*2090*/  @!P0 BRA `(.L_x_24) ;  /* 0x0000007000408947 */ /* 0x002fea0003800000 */
.L_x_23:
[----:B------:R-:W-:Y:S01]  /*20a0*/  UIADD3 UR12, UR10, 0x2d300, URZ ;  /* 0x0002d3000a0c7890 */ /* 0x000fe2000fffe03f */
[----:B------:R-:W-:Y:S01]  /*20b0*/  WARPGROUP.ARRIVE ;  /* 0x00000000000079c5 */ /* 0x000fe20000000000 */
[----:B------:R-:W-:Y:S02]  /*20c0*/  UISETP.NE.AND UP0, UPT, UR7, URZ, UPT ;  /* 0x0000003f0700728c */ /* 0x000fe4000bf05270 */
[----:B------:R-:W-:Y:S02]  /*20d0*/  USHF.R.U32.HI UR12, URZ, 0x4, UR12 ;  /* 0x000000043f0c7899 */ /* 0x000fe4000801160c */
[----:B------:R-:W-:Y:S02]  /*20e0*/  USEL UR8, UR8, URZ, !UP0 ;  /* 0x0000003f08087287 */ /* 0x000fe4000c000000 */
[----:B------:R-:W-:Y:S02]  /*20f0*/  ULOP3.LUT UR7, UR12, 0x3fff, URZ, 0xc0, !UPT ;  /* 0x00003fff0c077892 */ /* 0x000fe4000f8ec03f */
[----:B------:R-:W-:-:S02]  /*2100*/  ULOP3.LUT UR12, UR11, 0x10000, URZ, 0xfc, !UPT ;  /* 0x000100000b0c7892 */ /* 0x000fc4000f8efc3f */
[----:B------:R-:W-:Y:S02]  /*2110*/  ULOP3.LUT UR7, UR7, 0x10000, URZ, 0xfc, !UPT ;  /* 0x0001000007077892 */ /* 0x000fe4000f8efc3f */
[----:B------:R-:W-:Y:S02]  /*2120*/  UISETP.NE.U32.AND UP0, UPT, UR8, URZ, UPT ;  /* 0x0000003f0800728c */ /* 0x000fe4000bf05070 */
[----:B------:R-:W-:Y:S02]  /*2130*/  UIMAD UR14, UR20, 0x60, UR7 ;  /* 0x00000060140e78a4 */ /* 0x000fe4000f8e0207 */
[----:B------:R-:W-:Y:S02]  /*2140*/  UIMAD UR12, UR20, 0x180, UR12 ;  /* 0x00000180140c78a4 */ /* 0x000fe4000f8e020c */
[----:B------:R-:W-:Y:S02]  /*2150*/  UIADD3 UR18, UR14, 0x20, URZ ;  /* 0x000000200e127890 */ /* 0x000fe4000fffe03f */
[----:B------:R-:W-:-:S02]  /*2160*/  UIADD3 UR26, UR14, 0x40, URZ ;  /* 0x000000400e1a7890 */ /* 0x000fc4000fffe03f */
[----:B------:R-:W-:Y:S01]  /*2170*/  UIADD3 UR7, UR12, 0x100, URZ ;  /* 0x000001000c077890 */ /* 0x000fe2000fffe03f */
[----:B------:R-:W-:Y:S01]  /*2180*/  UMOV UR13, 0xc0000010 ;  /* 0xc0000010000d7882 */ /* 0x000fe20000000000 */
[----:B------:R-:W-:Y:S01]  /*2190*/  UMOV UR15, 0xc0000010 ;  /* 0xc0000010000f7882 */ /* 0x000fe20000000000 */
[----:B------:R-:W-:Y:S01]  /*21a0*/  UMOV UR16, UR12 ;  /* 0x0000000c00107c82 */ /* 0x000fe20008000000 */
[----:B------:R-:W-:Y:S01]  /*21b0*/  UMOV UR17, UR13 ;  /* 0x0000000d00117c82 */ /* 0x000fe20008000000 */
[----:B------:R-:W-:Y:S01]  /*21c0*/  UMOV UR19, 0xc0000010 ;  /* 0xc000001000137882 */ /* 0x000fe20000000000 */
[----:B------:R-:W-:Y:S01]  /*21d0*/  QGMMA.64x16x32.F32.E4M3.E4M3 R64, gdesc[UR12], R64, UP0 ;  /* 0x002000000c4079f3 */ /* 0x000fe2000bf00840 */
[----:B------:R-:W-:Y:S01]  /*21e0*/  UMOV UR24, UR12 ;  /* 0x0000000c00187c82 */ /* 0x000fe20008000000 */
[----:B------:R-:W-:Y:S01]  /*21f0*/  UMOV UR25, UR13 ;  /* 0x0000000d00197c82 */ /* 0x000fe20008000000 */
[----:B------:R-:W-:Y:S01]  /*2200*/  UMOV UR27, 0xc0000010 ;  /* 0xc0000010001b7882 */ /* 0x000fe20000000000 */
[----:B------:R-:W-:Y:S01]  /*2210*/  QGMMA.64x16x32.F32.E4M3.E4M3 R48, gdesc[UR16], R48, UP0 ;  /* 0x00200000103079f3 */ /* 0x000fe2000bf00830 */
[----:B------:R-:W-:-:S03]  /*2220*/  UIADD3 UR6, UR6, 0x1, URZ ;  /* 0x0000000106067890 */ /* 0x000fc6000fffe03f */
[----:B------:R-:W-:Y:S01]  /*2230*/  QGMMA.64x16x32.F32.E4M3.E4M3 R32, gdesc[UR24], R32, UP0 ;  /* 0x00200000182079f3 */ /* 0x000fe2000bf00820 */
[----:B------:R-:W-:Y:S01]  /*2240*/  UMOV UR24, UR7 ;  /* 0x0000000700187c82 */ /* 0x000fe20008000000 */
[----:B------:R-:W-:Y:S01]  /*2250*/  UMOV UR25, 0xc0000010 ;  /* 0xc000001000197882 */ /* 0x000fe20000000000 */
[----:B------:R-:W-:Y:S01]  /*2260*/  UMOV UR16, UR24 ;  /* 0x0000001800107c82 */ /* 0x000fe20008000000 */
[----:B------:R-:W-:Y:S01]  /*2270*/  UMOV UR17, UR25 ;  /* 0x0000001900117c82 */ /* 0x000fe20008000000 */
[----:B------:R-:W-:Y:S01]  /*2280*/  QGMMA.64x16x32.F32.E4M3.E4M3 R24, gdesc[UR24], R24, UP0 ;  /* 0x00200000181879f3 */ /* 0x000fe2000bf00818 */
[----:B------:R-:W-:Y:S01]  /*2290*/  UMOV UR12, UR24 ;  /* 0x00000018000c7c82 */ /* 0x000fe20008000000 */
[----:B------:R-:W-:Y:S02]  /*22a0*/  UMOV UR13, UR25 ;  /* 0x00000019000d7c82 */ /* 0x000fe40008000000 */
[----:B------:R-:W-:Y:S04]  /*22b0*/  QGMMA.64x16x32.F32.E4M3.E4M3 R40, gdesc[UR16], R40, UP0 ;  /* 0x00200000102879f3 */ /* 0x000fe8000bf00828 */
[----:B------:R-:W-:Y:S01]  /*22c0*/  QGMMA.64x16x32.F32.E4M3.E4M3 R56, gdesc[UR12], R56, UP0, gsb0 ;  /* 0x002000000c3879f3 */ /* 0x000fe2000b800838 */
[----:B------:R-:W-:-:S04]  /*22d0*/  UISETP.NE.AND UP0, UPT, UR6, UR22, UPT ;  /* 0x000000160600728c */ /* 0x000fc8000bf05270 */
[----:B------:R-:W-:-:S06]  /*22e0*/  USEL UR7, URZ, 0x1, UP0 ;  /* 0x000000013f077887 */ /* 0x000fcc0008000000 */
[----:B------:R-:W-:Y:S01]  /*22f0*/  ISETP.NE.AND P0, PT, RZ, UR7, PT ;  /* 0x00000007ff007c0c */ /* 0x000fe2000bf05270 */
[----:B------:R-:W-:-:S12]  /*2300*/  WARPGROUP.DEPBAR.LE gsb0, 0x1 ;  /* 0x00008000000079c5 */ /* 0x000fd80000010100 */
[----:B------:R-:W-:Y:S05]  /*2310*/  @!P0 BRA `(.L_x_25) ;  /* 0x0000000000c88947 */ /* 0x000fea0003800000 */
[----:B------:R-:W-:Y:S02]  /*2320*/  WARPGROUP.DEPBAR.LE gsb0, 0x0 ;  /* 0x00008000000079c5 */ /* 0x000fe40000010000 */
[----:B------:R-:W-:-:S01]  /*2330*/  FADD R111, R64, R111 ;  /* 0x0000006f406f7221 */ /* 0x000fc20000000000 */
[----:B------:R-:W-:Y:S01]  /*2340*/  FADD R110, R65, R110 ;  /* 0x0000006e416e7221 */ /* 0x000fe20000000000 */
        /* <DEDUP_REMOVED lines=46> */
[----:B------:R-:W-:-:S06]  /*2630*/  UMOV UR6, URZ ;  /* 0x0000003f00067c82 */ /* 0x000fcc0008000000 */
.L_x_25:
[----:B------:R-:W-:Y:S05]  /*2640*/  @!P1 BRA `(.L_x_26) ;  /* 0x0000000000049947 */ /* 0x000fea0003800000 */
[----:B------:R-:W-:Y:S01]  /*2650*/  BPT.TRAP 0x1 ;  /* 0x000000040000795c */ /* 0x000fe20000300000 */
.L_x_26:
[----:B------:R-:W-:Y:S01]  /*2660*/  ULEA UR8, UR21, UR10, 0x3 ;  /* 0x0000000a15087291 */ /* 0x000fe2000f8e183f */
[----:B------:R-:W-:-:S03]  /*2670*/  ISETP.GT.U32.AND P0, PT, R4, 0x1, PT ;  /* 0x000000010400780c */ /* 0x000fc60003f04070 */
[----:B------:R-:W-:-:S04]  /*2680*/  UIADD3 UR8, UR8, 0xf0, URZ ;  /* 0x000000f008087890 */ /* 0x000fc8000fffe03f */
[----:B------:R-:W-:-:S09]  /*2690*/  UPRMT UR8, URZ, 0x654, UR8 ;  /* 0x000006543f087896 */ /* 0x000fd20008000008 */
[----:B------:R-:W-:Y:S01]  /*26a0*/  SYNCS.ARRIVE.TRANS64.RED.A1T0 RZ, [UR8], RZ ;  /* 0x000000ffffff79a7 */ /* 0x000fe20008100408 */
[----:B------:R-:W-:Y:S05]  /*26b0*/  @P0 BRA `(.L_x_27) ;  /* 0x0000000000040947 */ /* 0x000fea0003800000 */
[----:B------:R-:W-:Y:S01]  /*26c0*/  BPT.TRAP 0x1 ;  /* 0x000000040000795c */ /* 0x000fe20000300000 */
.L_x_27:
[----:B------:R-:W-:Y:S01]  /*26d0*/  UIADD3 UR20, UR20, 0x1, URZ ;  /* 0x0000000114147890 */ /* 0x000fe2000fffe03f */
[C---:B------:R-:W-:Y:S01]  /*26e0*/  ISETP.GT.AND P0, PT, R8.reuse, 0x1, PT ;  /* 0x000000010800780c */ /* 0x040fe20003f04270 */
[----:B------:R-:W-:Y:S01]  /*26f0*/  UIADD3 UR21, UR21, 0x1, URZ ;  /* 0x0000000115157890 */ /* 0x000fe2000fffe03f */
[----:B------:R-:W-:Y:S01]  /*2700*/  VIADD R8, R8, 0xffffffff ;  /* 0xffffffff08087836 */ /* 0x000fe20000000000 */
[----:B------:R-:W-:Y:S02]  /*2710*/  UISETP.NE.AND UP0, UPT, UR20, 0x1e, UPT ;  /* 0x0000001e1400788c */ /* 0x000fe4000bf05270 */
[----:B------:R-:W-:Y:S02]  /*2720*/  UISETP.NE.AND UP1, UPT, UR21, 0x1e, UPT ;  /* 0x0000001e1500788c */ /* 0x000fe4000bf25270 */
[----:B------:R-:W-:Y:S02]  /*2730*/  USEL UR8, URZ, 0x1, UP0 ;  /* 0x000000013f087887 */ /* 0x000fe40008000000 */
[----:B------:R-:W-:-:S02]  /*2740*/  USEL UR20, UR20, URZ, UP0 ;  /* 0x0000003f14147287 */ /* 0x000fc40008000000 */
[----:B------:R-:W-:Y:S02]  /*2750*/  USEL UR21, UR21, URZ, UP1 ;  /* 0x0000003f15157287 */ /* 0x000fe40008800000 */
[----:B------:R-:W-:Y:S01]  /*2760*/  LOP3.LUT R13, R13, UR8, RZ, 0x3c, !PT ;  /* 0x000000080d0d7c12 */ /* 0x000fe2000f8e3cff */
[----:B------:R-:W-:Y:S01]  /*2770*/  UMOV UR8, 0x1 ;  /* 0x0000000100087882 */ /* 0x000fe20000000000 */
[----:B------:R-:W-:Y:S08]  /*2780*/  @P0 BRA `(.L_x_28) ;  /* 0xfffffff8000c0947 */ /* 0x000ff0000383ffff */
.L_x_20:
[----:B------:R-:W-:Y:S01]  /*2790*/  UISETP.NE.AND UP0, UPT, UR6, URZ, UPT ;  /* 0x0000003f0600728c */ /* 0x000fe2000bf05270 */
[----:B------:R-:W4:Y:S03]  /*27a0*/  LDC R8, c[0x0][0x28c] ;  /* 0x0000a300ff087b82 */ /* 0x000f260000000800 */
[----:B------:R-:W-:-:S06]  /*27b0*/  USEL UR6, URZ, 0x1, !UP0 ;  /* 0x000000013f067887 */ /* 0x000fcc000c000000 */
[----:B------:R-:W-:Y:S02]  /*27c0*/  ISETP.NE.AND P0, PT, RZ, UR6, PT ;  /* 0x00000006ff007c0c */ /* 0x000fe4000bf05270 */
[----:B----4-:R-:W-:-:S11]  /*27d0*/  ISETP.GE.AND P1, PT, R8, 0x1, PT ;  /* 0x000000010800780c */ /* 0x010fd60003f26270 */
[----:B------:R-:W-:Y:S05]  /*27e0*/  @!P0 BRA `(.L_x_29) ;  /* 0x0000000000c48947 */ /* 0x000fea0003800000 */
[----:B------:R-:W-:Y:S02]  /*27f0*/  WARPGROUP.DEPBAR.LE gsb0, 0x0 ;  /* 0x00008000000079c5 */ /* 0x000fe40000010000 */
[----:B------:R-:W-:Y:S01]  /*2800*/  FADD R111, R64, R111 ;  /* 0x0000006f406f7221 */ /* 0x000fe20000000000 */
        /* <DEDUP_REMOVED lines=46> */
[----:B------:R-:W-:-:S07]  /*2af0*/  FADD R16, R16, R31 ;  /* 0x0000001f10107221 */ /* 0x000fce0000000000 */
.L_x_29:
[----:B------:R-:W-:Y:S02]  /*2b00*/  WARPGROUP.DEPBAR.LE gsb0, 0x0 ;  /* 0x00008000000079c5 */ /* 0x000fe40000010000 */
[----:B------:R-:W-:Y:S05]  /*2b10*/  @!P1 BRA `(.L_x_30) ;  /* 0x0000000000409947 */ /* 0x000fea0003800000 */
[----:B------:R-:W-:-:S13]  /*2b20*/  ISETP.NE.AND P0, PT, R112, 0x3, PT ;  /* 0x000000037000780c */ /* 0x000fda0003f05270 */
[----:B------:R-:W-:Y:S05]  /*2b30*/  @!P0 BRA `(.L_x_31) ;  /* 0x0000000000048947 */ /* 0x000fea0003800000 */
[----:B------:R-:W-:Y:S01]  /*2b40*/  BPT.TRAP 0x1 ;  /* 0x000000040000795c */ /* 0x000fe20000300000 */
.L_x_31:
[----:B------:R-:W-:Y:S01]  /*2b50*/  UISETP.LT.AND UP0, UPT, UR9, 0x1, UPT ;  /* 0x000000010900788c */ /* 0x000fe2000bf01270 */
[----:B------:R-:W-:-:S03]  /*2b60*/  ISETP.GT.U32.AND P0, PT, R4, 0x1, PT ;  /* 0x000000010400780c */ /* 0x000fc60003f04070 */
[----:B------:R-:W-:-:S04]  /*2b70*/  USEL UR8, UR9, 0x1, UP0 ;  /* 0x0000000109087887 */ /* 0x000fc80008000000 */
[----:B------:R-:W-:-:S04]  /*2b80*/  UIADD3 UR8, UR5, UR9, -UR8 ;  /* 0x0000000905087290 */ /* 0x000fc8000fffe808 */
[----:B------:R-:W-:-:S04]  /*2b90*/  UIMAD.WIDE.U32 UR6, UR8, -0x77777777, URZ ;  /* 0x88888889080678a5 */ /* 0x000fc8000f8e003f */
[----:B------:R-:W-:-:S04]  /*2ba0*/  USHF.R.U32.HI UR6, URZ, 0x4, UR7 ;  /* 0x000000043f067899 */ /* 0x000fc80008011607 */
[----:B------:R-:W-:-:S04]  /*2bb0*/  UIMAD UR8, UR6, -0x1e, UR8 ;  /* 0xffffffe2060878a4 */ /* 0x000fc8000f8e0208 */
[----:B------:R-:W-:-:S04]  /*2bc0*/  ULEA UR8, UR8, UR10, 0x3 ;  /* 0x0000000a08087291 */ /* 0x000fc8000f8e183f */
[----:B------:R-:W-:-:S04]  /*2bd0*/  UIADD3 UR8, UR8, 0xf0, URZ ;  /* 0x000000f008087890 */ /* 0x000fc8000fffe03f */
[----:B------:R-:W-:-:S09]  /*2be0*/  UPRMT UR8, URZ, 0x654, UR8 ;  /* 0x000006543f087896 */ /* 0x000fd20008000008 */
[----:B------:R-:W-:Y:S01]  /*2bf0*/  SYNCS.ARRIVE.TRANS64.RED.A1T0 RZ, [UR8], RZ ;  /* 0x000000ffffff79a7 */ /* 0x000fe20008100408 */
[----:B------:R-:W-:Y:S05]  /*2c00*/  @P0 BRA `(.L_x_30) ;  /* 0x0000000000040947 */ /* 0x000fea0003800000 */
[----:B------:R-:W-:Y:S01]  /*2c10*/  BPT.TRAP 0x1 ;  /* 0x000000040000795c */ /* 0x000fe20000300000 */
.L_x_30:
[----:B------:R-:W4:Y:S01]  /*2c20*/  LDC R14, c[0x0][0x288] ;  /* 0x0000a200ff0e7b82 */ /* 0x000f220000000800 */
[--C-:B------:R-:W-:Y:S01]  /*2c30*/  SHF.R.U32.HI R8, RZ, 0x2, R0.reuse ;  /* 0x00000002ff087819 */ /* 0x100fe20000011600 */
[----:B------:R-:W-:Y:S01]  /*2c40*/  IMAD R33, R10, 0x30, RZ ;  /* 0x000000300a217824 */ /* 0x000fe200078e02ff */
[----:B------:R-:W-:Y:S01]  /*2c50*/  SHF.R.U32.HI R13, RZ, 0x7, R0 ;  /* 0x00000007ff0d7819 */ /* 0x000fe20000011600 */
[----:B------:R-:W-:Y:S01]  /*2c60*/  UIADD3 UR5, UR9, UR5, URZ ;  /* 0x0000000509057290 */ /* 0x000fe2000fffe03f */
[----:B-1----:R-:W-:Y:S01]  /*2c70*/  LOP3.LUT R12, R0, 0x60, RZ, 0xc0, !PT ;  /* 0x00000060000c7812 */ /* 0x002fe200078ec0ff */
[----:B------:R-:W-:Y:S01]  /*2c80*/  IMAD R10, R11, 0xc0, RZ ;  /* 0x000000c00b0a7824 */ /* 0x000fe200078e02ff */
[----:B0-----:R-:W-:Y:S01]  /*2c90*/  LOP3.LUT R9, R8, 0x7, RZ, 0xc0, !PT ;  /* 0x0000000708097812 */ /* 0x001fe200078ec0ff */
[----:B------:R-:W-:Y:S01]  /*2ca0*/  UISETP.GT.U32.AND UP0, UPT, UR5, 0x1d, UPT ;  /* 0x0000001d0500788c */ /* 0x000fe2000bf04070 */
[----:B------:R-:W-:Y:S01]  /*2cb0*/  LOP3.LUT R8, R13, 0x1, RZ, 0xc0, !PT ;  /* 0x000000010d087812 */ /* 0x000fe200078ec0ff */
[----:B------:R-:W-:Y:S01]  /*2cc0*/  IMAD.SHL.U32 R26, R0, 0x2, RZ ;  /* 0x00000002001a7824 */ /* 0x000fe200078e00ff */
[----:B------:R-:W-:Y:S01]  /*2cd0*/  SHF.R.U32.HI R12, RZ, 0x1, R12 ;  /* 0x00000001ff0c7819 */ /* 0x000fe2000001160c */
[----:B------:R-:W-:Y:S01]  /*2ce0*/  ULDC UR12, c[0x0][0x284] ;  /* 0x0000a100000c7ab9 */ /* 0x000fe20000000800 */
[----:B------:R-:W-:Y:S01]  /*2cf0*/  UISETP.LT.U32.AND UP0, UPT, UR9, 0x1e, UP0 ;  /* 0x0000001e0900788c */ /* 0x000fe20008701070 */
[----:B------:R-:W-:Y:S01]  /*2d00*/  IMAD.SHL.U32 R24, R8, 0x40, RZ ;  /* 0x0000004008187824 */ /* 0x000fe200078e00ff */
[----:B------:R-:W-:Y:S01]  /*2d10*/  IADD3 R13, RZ, -R12, -R9 ;  /* 0x8000000cff0d7210 */ /* 0x000fe20007ffe809 */
[----:B------:R-:W-:Y:S01]  /*2d20*/  UISETP.GE.U32.AND UP1, UPT, UR9, 0x1e, UPT ;  /* 0x0000001e0900788c */ /* 0x000fe2000bf26070 */
[----:B------:R-:W-:Y:S01]  /*2d30*/  SHF.R.S32.HI R29, RZ, 0x1f, R101 ;  /* 0x0000001fff1d7819 */ /* 0x000fe20000011465 */
[----:B------:R-:W-:Y:S01]  /*2d40*/  ULDC.64 UR10, c[0x0][0x5d0] ;  /* 0x00017400000a7ab9 */ /* 0x000fe20000000a00 */
[----:B------:R-:W-:Y:S01]  /*2d50*/  LOP3.LUT R9, R24, 0x40, R9, 0xe2, !PT ;  /* 0x0000004018097812 */ /* 0x000fe200078ee209 */
[----:B------:R-:W-:Y:S01]  /*2d60*/  IMAD R13, R8, -0x40, R13 ;  /* 0xffffffc0080d7824 */ /* 0x000fe200078e020d */
[----:B------:R-:W-:Y:S01]  /*2d70*/  LOP3.LUT R8, R0, 0x3, RZ, 0xc0, !PT ;  /* 0x0000000300087812 */ /* 0x000fe200078ec0ff */
[----:B------:R-:W-:Y:S01]  /*2d80*/  UIMAD.WIDE.U32 UR6, UR5, -0x77777777, URZ ;  /* 0x88888889050678a5 */ /* 0x000fe2000f8e003f */
[C---:B------:R-:W-:Y:S01]  /*2d90*/  LOP3.LUT R26, R33.reuse, 0x6, R26, 0xf8, !PT ;  /* 0x00000006211a7812 */ /* 0x040fe200078ef81a */
[----:B------:R-:W-:Y:S01]  /*2da0*/  USEL UR8, URZ, 0x1, !UP0 ;  /* 0x000000013f087887 */ /* 0x000fe2000c000000 */
[----:B----4-:R-:W-:Y:S01]  /*2db0*/  ISETP.GE.AND P0, PT, R33, R14, PT ;  /* 0x0000000e2100720c */ /* 0x010fe20003f06270 */
[----:B------:R-:W-:Y:S01]  /*2dc0*/  USHF.R.U32.HI UR6, URZ, 0x4, UR7 ;  /* 0x000000043f067899 */ /* 0x000fe20008011607 */
[----:B------:R-:W-:Y:S01]  /*2dd0*/  LOP3.LUT R24, R9, R12, RZ, 0xfc, !PT ;  /* 0x0000000c09187212 */ /* 0x000fe200078efcff */
[----:B------:R-:W-:Y:S01]  /*2de0*/  IMAD R12, R8, -0x2, R14 ;  /* 0xfffffffe080c7824 */ /* 0x000fe200078e020e */
[C---:B------:R-:W-:Y:S01]  /*2df0*/  ISETP.GE.OR P0, PT, R10.reuse, UR12, P0 ;  /* 0x0000000c0a007c0c */ /* 0x040fe20008706670 */
[----:B------:R-:W-:Y:S01]  /*2e00*/  IMAD R8, R29, UR10, RZ ;  /* 0x0000000a1d087c24 */ /* 0x000fe2000f8e02ff */
[----:B------:R-:W-:Y:S01]  /*2e10*/  SHF.R.S32.HI R27, RZ, 0x1f, R26 ;  /* 0x0000001fff1b7819 */ /* 0x000fe2000001141a */
[----:B------:R-:W-:Y:S01]  /*2e20*/  ULOP3.LUT UR4, UR4, UR8, URZ, 0x3c, !UPT ;  /* 0x0000000804047292 */ /* 0x000fe2000f8e3c3f */
[----:B------:R-:W-:Y:S01]  /*2e30*/  IMAD.MOV.U32 R25, RZ, RZ, RZ ;  /* 0x000000ffff197224 */ /* 0x000fe200078e00ff */
[----:B------:R-:W-:Y:S01]  /*2e40*/  UIMAD UR5, UR6, -0x1e, UR5 ;  /* 0xffffffe2060578a4 */ /* 0x000fe2000f8e0205 */
[C---:B------:R-:W-:Y:S01]  /*2e50*/  IMAD R15, R101.reuse, UR11, R8 ;  /* 0x0000000b650f7c24 */ /* 0x040fe2000f8e0208 */
[----:B------:R-:W-:Y:S01]  /*2e60*/  IADD3 R38, -R10, UR12, R13 ;  /* 0x0000000c0a267c10 */ /* 0x000fe2000fffe10d */
[----:B------:R-:W-:Y:S01]  /*2e70*/  IMAD.WIDE.U32 R8, R101, UR10, R26 ;  /* 0x0000000a65087c25 */ /* 0x000fe2000f8e001a */
[----:B------:R-:W-:-:S03]  /*2e80*/  @UP1 ULOP3.LUT UR4, UR4, 0x1, UR6, 0x78, !UPT ;  /* 0x0000000104041892 */ /* 0x000fc6000f8e7806 */
[----:B------:R-:W-:Y:S02]  /*2e90*/  IMAD.IADD R9, R9, 0x1, R15 ;  /* 0x0000000109097824 */ /* 0x000fe400078e020f */
[----:B------:R-:W-:-:S04]  /*2ea0*/  IMAD.WIDE R24, R11, 0xc0, R24 ;  /* 0x000000c00b187825 */ /* 0x000fc800078e0218 */
[----:B------:R-:W-:Y:S02]  /*2eb0*/  IMAD.IADD R33, R12, 0x1, -R33 ;  /* 0x000000010c217824 */ /* 0x000fe400078e0a21 */
[----:B------:R-:W-:Y:S01]  /*2ec0*/  IMAD.MOV.U32 R32, RZ, RZ, -0x1 ;  /* 0xffffffffff207424 */ /* 0x000fe200078e00ff */
[----:B------:R-:W-:Y:S06]  /*2ed0*/  @P0 BRA `(.L_x_32) ;  /* 0x0000003400c40947 */ /* 0x000fec0003800000 */
[----:B------:R-:W0:Y:S01]  /*2ee0*/  LDC.64 R30, c[0x0][0x5c8] ;  /* 0x00017200ff1e7b82 */ /* 0x000e220000000a00 */
[----:B------:R-:W-:Y:S01]  /*2ef0*/  ULDC.64 UR6, c[0x0][0x5c0] ;  /* 0x0001700000067ab9 */ /* 0x000fe20000000a00 */
[----:B------:R-:W-:Y:S01]  /*2f00*/  BSSY B0, `(.L_x_32) ;  /* 0x000036e000007945 */ /* 0x000fe20003800000 */
[-C--:B0-----:R-:W-:Y:S01]  /*2f10*/  IMAD R10, R25, R30.reuse, RZ ;  /* 0x0000001e190a7224 */ /* 0x081fe200078e02ff */
[----:B------:R-:W-:Y:S01]  /*2f20*/  SHF.L.U64.HI R28, R30, 0x3, R31 ;  /* 0x000000031e1c7819 */ /* 0x000fe2000001021f */
[----:B------:R-:W-:-:S04]  /*2f30*/  IMAD.WIDE.U32 R8, R24, R30, R8 ;  /* 0x0000001e18087225 */ /* 0x000fc800078e0008 */
[----:B------:R-:W-:Y:S01]  /*2f40*/  IMAD R15, R24, R31, R10 ;  /* 0x0000001f180f7224 */ /* 0x000fe200078e020a */
[----:B------:R-:W-:Y:S01]  /*2f50*/  IADD3 R14, P3, R8, UR6, RZ ;  /* 0x00000006080e7c10 */ /* 0x000fe2000ff7e0ff */
[C---:B------:R-:W-:Y:S01]  /*2f60*/  IMAD.SHL.U32 R13, R30.reuse, 0x8, RZ ;  /* 0x000000081e0d7824 */ /* 0x040fe200078e00ff */
[----:B------:R-:W-:Y:S01]  /*2f70*/  LEA R11, P2, R30, R8, 0x7 ;  /* 0x000000081e0b7211 */ /* 0x000fe200078438ff */
[----:B------:R-:W-:-:S03]  /*2f80*/  IMAD.IADD R35, R9, 0x1, R15 ;  /* 0x0000000109237824 */ /* 0x000fc600078e020f */
[----:B------:R-:W-:Y:S02]  /*2f90*/  IADD3 R12, P1, P0, R8, UR6, R13 ;  /* 0x00000006080c7c10 */ /* 0x000fe4000f83e00d */
[----:B------:R-:W-:Y:S02]  /*2fa0*/  IADD3.X R15, R35, UR7, RZ, P3, !PT ;  /* 0x00000007230f7c10 */ /* 0x000fe40009ffe4ff */
[----:B---3-5:R-:W-:Y:S02]  /*2fb0*/  FSETP.NEU.AND P3, PT, R6, RZ, PT ;  /* 0x000000ff0600720b */ /* 0x028fe40003f6d000 */
[----:B------:R-:W-:Y:S02]  /*2fc0*/  LEA.HI.X R9, R30, R35, R31, 0x7, P2 ;  /* 0x000000231e097211 */ /* 0x000fe400010f3c1f */
[C---:B------:R-:W-:Y:S02]  /*2fd0*/  IADD3 R10, P2, R11.reuse, UR6, RZ ;  /* 0x000000060b0a7c10 */ /* 0x040fe4000ff5e0ff */
[----:B------:R-:W-:-:S02]  /*2fe0*/  IADD3 R8, P5, P6, R11, UR6, R13 ;  /* 0x000000060b087c10 */ /* 0x000fc4000febe00d */
[----:B------:R-:W-:Y:S02]  /*2ff0*/  IADD3.X R11, R9, UR7, RZ, P2, !PT ;  /* 0x00000007090b7c10 */ /* 0x000fe400097fe4ff */
[--C-:B------:R-:W-:Y:S02]  /*3000*/  IADD3.X R13, R35, UR7, R28.reuse, P1, P0 ;  /* 0x00000007230d7c10 */ /* 0x100fe40008fe041c */
[----:B------:R-:W-:Y:S01]  /*3010*/  IADD3.X R9, R9, UR7, R28, P5, P6 ;  /* 0x0000000709097c10 */ /* 0x000fe2000afec41c */
[----:B------:R-:W-:Y:S06]  /*3020*/  @!P3 BRA `(.L_x_33) ;  /* 0x00000028005cb947 */ /* 0x000fec0003800000 */
[----:B------:R-:W-:Y:S01]  /*3030*/  ULDC.64 UR6, c[0x0][0x5b8] ;  /* 0x00016e0000067ab9 */ /* 0x000fe20000000a00 */
[----:B------:R-:W-:Y:S01]  /*3040*/  ISETP.GE.AND P3, PT, R38, 0x1, PT ;  /* 0x000000012600780c */ /* 0x000fe20003f66270 */
[----:B------:R-:W-:Y:S01]  /*3050*/  IMAD R30, R29, UR6, RZ ;  /* 0x000000061d1e7c24 */ /* 0x000fe2000f8e02ff */
[----:B------:R-:W-:Y:S01]  /*3060*/  ULDC.64 UR10, c[0x0][0x5a8] ;  /* 0x00016a00000a7ab9 */ /* 0x000fe20000000a00 */
[----:B------:R-:W-:Y:S01]  /*3070*/  IMAD.WIDE.U32 R28, R101, UR6, R26 ;  /* 0x00000006651c7c25 */ /* 0x000fe2000f8e001a */
[----:B------:R-:W-:Y:S01]  /*3080*/  ISETP.LT.OR P1, PT, R33, 0x1, !P3 ;  /* 0x000000012100780c */ /* 0x000fe20005f21670 */
[----:B------:R-:W-:Y:S02]  /*3090*/  BSSY B1, `(.L_x_34) ;  /* 0x000000c000017945 */ /* 0x000fe40003800000 */
[--C-:B------:R-:W-:Y:S01]  /*30a0*/  IMAD R101, R101, UR7, R30.reuse ;  /* 0x0000000765657c24 */ /* 0x100fe2000f8e021e */
[----:B------:R-:W-:Y:S01]  /*30b0*/  ULDC.64 UR6, c[0x0][0x5b0] ;  /* 0x00016c0000067ab9 */ /* 0x000fe20000000a00 */
[----:B------:R-:W-:Y:S01]  /*30c0*/  PRMT R30, RZ, 0x7610, R30 ;  /* 0x00007610ff1e7816 */ /* 0x000fe2000000001e */
[----:B------:R-:W-:-:S02]  /*30d0*/  IMAD R31, R25, UR6, RZ ;  /* 0x00000006191f7c24 */ /* 0x000fc4000f8e02ff */
[----:B------:R-:W-:Y:S02]  /*30e0*/  IMAD.IADD R29, R29, 0x1, R101 ;  /* 0x000000011d1d7824 */ /* 0x000fe400078e0265 */
[C---:B------:R-:W-:Y:S02]  /*30f0*/  IMAD R31, R24.reuse, UR7, R31 ;  /* 0x00000007181f7c24 */ /* 0x040fe4000f8e021f */
[----:B------:R-:W-:-:S03]  /*3100*/  IMAD.WIDE.U32 R26, R24, UR6, R28 ;  /* 0x00000006181a7c25 */ /* 0x000fc6000f8e001c */
[----:B------:R-:W-:-:S04]  /*3110*/  IADD3 R26, P0, R26, UR10, RZ ;  /* 0x0000000a1a1a7c10 */ /* 0x000fc8000ff1e0ff */
[----:B------:R-:W-:Y:S01]  /*3120*/  IADD3.X R27, R27, UR11, R31, P0, !PT ;  /* 0x0000000b1b1b7c10 */ /* 0x000fe200087fe41f */
[----:B------:R-:W-:Y:S08]  /*3130*/  @P1 BRA `(.L_x_35) ;  /* 0x0000000000041947 */ /* 0x000ff00003800000 */
[----:B------:R0:W5:Y:S02]  /*3140*/  LDG.E.U8 R30, desc[UR28][R26.64] ;  /* 0x0000001c1a1e7981 */ /* 0x000164000c1e1100 */
.L_x_35:
[----:B------:R-:W-:Y:S05]  /*3150*/  BSYNC B1 ;  /* 0x0000000000017941 */ /* 0x000fea0003800000 */
.L_x_34:
[----:B-----5:R-:W-:Y:S01]  /*3160*/  LOP3.LUT R30, R30, 0xff, RZ, 0xc0, !PT ;  /* 0x000000ff1e1e7812 */ /* 0x020fe200078ec0ff */
[----:B------:R-:W-:Y:S01]  /*3170*/  BSSY B1, `(.L_x_36) ;  /* 0x000000b000017945 */ /* 0x000fe20003800000 */
[----:B------:R-:W-:Y:S02]  /*3180*/  ISETP.LT.OR P0, PT, R33, 0x2, !P3 ;  /* 0x000000022100780c */ /* 0x000fe40005f01670 */
[----:B------:R-:W-:-:S05]  /*3190*/  F2FP.F16.E4M3.UNPACK_B R30, R30 ;  /* 0x0000001eff1e723e */ /* 0x000fca00020006ff */
[----:B------:R-:W-:-:S05]  /*31a0*/  HADD2.F32 R31, -RZ, R30.H0_H0 ;  /* 0x2000001eff1f7230 */ /* 0x000fca0000004100 */
[----:B------:R-:W-:-:S04]  /*31b0*/  FMUL R30, R31, R6 ;  /* 0x000000061f1e7220 */ /* 0x000fc80000400000 */
[----:B--2---:R-:W-:-:S05]  /*31c0*/  FFMA R30, R111, R5, R30 ;  /* 0x000000056f1e7223 */ /* 0x004fca000000001e */
[----:B------:R-:W-:Y:S02]  /*31d0*/  F2FP.SATFINITE.E4M3.F32.PACK_AB_MERGE_C R31, RZ, R30, RZ ;  /* 0x0000001eff1f723e */ /* 0x000fe400048070ff */
[----:B------:R-:W-:-:S03]  /*31e0*/  PRMT R30, RZ, 0x7610, R30 ;  /* 0x00007610ff1e7816 */ /* 0x000fc6000000001e */
[----:B------:R1:W-:Y:S01]  /*31f0*/  @!P1 STG.E.U8 desc[UR28][R14.64], R31 ;  /* 0x0000001f0e009986 */ /* 0x0003e2000c10111c */
[----:B------:R-:W-:Y:S05]  /*3200*/  @P0 BRA `(.L_x_37) ;  /* 0x0000000000040947 */ /* 0x000fea0003800000 */
[----:B------:R2:W5:Y:S02]  /*3210*/  LDG.E.U8 R30, desc[UR28][R26.64+0x1] ;  /* 0x0000011c1a1e7981 */ /* 0x000564000c1e1100 */
.L_x_37:
[----:B------:R-:W-:Y:S05]  /*3220*/  BSYNC B1 ;  /* 0x0000000000017941 */ /* 0x000fea0003800000 */
.L_x_36:
[----:B-----5:R-:W-:Y:S01]  /*3230*/  LOP3.LUT R30, R30, 0xff, RZ, 0xc0, !PT ;  /* 0x000000ff1e1e7812 */ /* 0x020fe200078ec0ff */
[----:B------:R-:W-:Y:S01]  /*3240*/  BSSY B1, `(.L_x_38) ;  /* 0x0000013000017945 */ /* 0x000fe20003800000 */
[----:B------:R-:W-:Y:S02]  /*3250*/  IADD3 R37, P1, R24, 0x8, RZ ;  /* 0x0000000818257810 */ /* 0x000fe40007f3e0ff */
[----:B------:R-:W-:Y:S02]  /*3260*/  F2FP.F16.E4M3.UNPACK_B R30, R30 ;  /* 0x0000001eff1e723e */ /* 0x000fe400020006ff */
[----:B------:R-:W-:-:S03]  /*3270*/  ISETP.GE.AND P2, PT, R38, 0x9, PT ;  /* 0x000000092600780c */ /* 0x000fc60003f46270 */
[----:B-1----:R-:W-:Y:S01]  /*3280*/  HADD2.F32 R31, -RZ, R30.H0_H0 ;  /* 0x2000001eff1f7230 */ /* 0x002fe20000004100 */
[----:B------:R-:W-:Y:S01]  /*3290*/  ISETP.LT.OR P5, PT, R33, 0x1, !P2 ;  /* 0x000000012100780c */ /* 0x000fe200057a1670 */
[----:B------:R-:W-:-:S03]  /*32a0*/  IMAD.X R30, RZ, RZ, R25, P1 ;  /* 0x000000ffff1e7224 */ /* 0x000fc600008e0619 */
[----:B------:R-:W-:Y:S01]  /*32b0*/  FMUL R35, R31, R6 ;  /* 0x000000061f237220 */ /* 0x000fe20000400000 */
[----:B------:R-:W-:Y:S02]  /*32c0*/  IMAD R34, R30, UR6, RZ ;  /* 0x000000061e227c24 */ /* 0x000fe4000f8e02ff */
[----:B------:R-:W-:-:S04]  /*32d0*/  IMAD.WIDE.U32 R30, R37, UR6, R28 ;  /* 0x00000006251e7c25 */ /* 0x000fc8000f8e001c */
[----:B------:R-:W-:Y:S01]  /*32e0*/  FFMA R35, R110, R5, R35 ;  /* 0x000000056e237223 */ /* 0x000fe20000000023 */
[----:B------:R-:W-:Y:S01]  /*32f0*/  IMAD R37, R37, UR7, R34 ;  /* 0x0000000725257c24 */ /* 0x000fe2000f8e0222 */
[----:B------:R-:W-:-:S03]  /*3300*/  IADD3 R30, P1, R30, UR10, RZ ;  /* 0x0000000a1e1e7c10 */ /* 0x000fc6000ff3e0ff */
[----:B------:R-:W-:Y:S02]  /*3310*/  F2FP.SATFINITE.E4M3.F32.PACK_AB_MERGE_C R35, RZ, R35, RZ ;  /* 0x00000023ff23723e */ /* 0x000fe400048070ff */
[----:B------:R-:W-:Y:S02]  /*3320*/  IADD3.X R31, R31, UR11, R37, P1, !PT ;  /* 0x0000000b1f1f7c10 */ /* 0x000fe40008ffe425 */
[----:B------:R-:W-:Y:S01]  /*3330*/  PRMT R34, RZ, 0x7610, R34 ;  /* 0x00007610ff227816 */ /* 0x000fe20000000022 */
[----:B------:R1:W-:Y:S01]  /*3340*/  @!P0 STG.E.U8 desc[UR28][R14.64+0x1], R35 ;  /* 0x000001230e008986 */ /* 0x0003e2000c10111c */
[----:B------:R-:W-:Y:S05]  /*3350*/  @P5 BRA `(.L_x_39) ;  /* 0x0000000000045947 */ /* 0x000fea0003800000 */
[----:B------:R3:W5:Y:S02]  /*3360*/  LDG.E.U8 R34, desc[UR28][R30.64] ;  /* 0x0000001c1e227981 */ /* 0x000764000c1e1100 */
.L_x_39:
[----:B------:R-:W-:Y:S05]  /*3370*/  BSYNC B1 ;  /* 0x0000000000017941 */ /* 0x000fea0003800000 */
.L_x_38:
[----:B-----5:R-:W-:Y:S01]  /*3380*/  LOP3.LUT R34, R34, 0xff, RZ, 0xc0, !PT ;  /* 0x000000ff22227812 */ /* 0x020fe200078ec0ff */
[----:B------:R-:W-:Y:S01]  /*3390*/  BSSY B1, `(.L_x_40) ;  /* 0x000000b000017945 */ /* 0x000fe20003800000 */
[----:B------:R-:W-:Y:S02]  /*33a0*/  ISETP.LT.OR P0, PT, R33, 0x2, !P2 ;  /* 0x000000022100780c */ /* 0x000fe40005701670 */
[----:B------:R-:W-:-:S05]  /*33b0*/  F2FP.F16.E4M3.UNPACK_B R34, R34 ;  /* 0x00000022ff22723e */ /* 0x000fca00020006ff */
[----:B-1----:R-:W-:-:S05]  /*33c0*/  HADD2.F32 R35, -RZ, R34.H0_H0 ;  /* 0x20000022ff237230 */ /* 0x002fca0000004100 */
[----:B------:R-:W-:-:S04]  /*33d0*/  FMUL R34, R35, R6 ;  /* 0x0000000623227220 */ /* 0x000fc80000400000 */
[----:B------:R-:W-:-:S05]  /*33e0*/  FFMA R34, R109, R5, R34 ;  /* 0x000000056d227223 */ /* 0x000fca0000000022 */
[----:B------:R-:W-:Y:S02]  /*33f0*/  F2FP.SATFINITE.E4M3.F32.PACK_AB_MERGE_C R35, RZ, R34, RZ ;  /* 0x00000022ff23723e */ /* 0x000fe400048070ff */
[----:B------:R-:W-:-:S03]  /*3400*/  PRMT R34, RZ, 0x7610, R34 ;  /* 0x00007610ff227816 */ /* 0x000fc60000000022 */
[----:B------:R1:W-:Y:S01]  /*3410*/  @!P5 STG.E.U8 desc[UR28][R12.64], R35 ;  /* 0x000000230c00d986 */ /* 0x0003e2000c10111c */
[----:B------:R-:W-:Y:S05]  /*3420*/  @P0 BRA `(.L_x_41) ;  /* 0x0000000000040947 */ /* 0x000fea0003800000 */
[----:B------:R4:W5:Y:S02]  /*3430*/  LDG.E.U8 R34, desc[UR28][R30.64+0x1] ;  /* 0x0000011c1e227981 */ /* 0x000964000c1e1100 */
.L_x_41:
[----:B------:R-:W-:Y:S05]  /*3440*/  BSYNC B1 ;  /* 0x0000000000017941 */ /* 0x000fea0003800000 */
.L_x_40:
[----:B-----5:R-:W-:Y:S01]  /*3450*/  LOP3.LUT R34, R34, 0xff, RZ, 0xc0, !PT ;  /* 0x000000ff22227812 */ /* 0x020fe200078ec0ff */
[----:B------:R-:W-:Y:S01]  /*3460*/  BSSY B1, `(.L_x_42) ;  /* 0x000000b000017945 */ /* 0x000fe20003800000 */
[----:B------:R-:W-:Y:S02]  /*3470*/  ISETP.LT.OR P1, PT, R33, 0x9, !P3 ;  /* 0x000000092100780c */ /* 0x000fe40005f21670 */
[----:B------:R-:W-:-:S05]  /*3480*/  F2FP.F16.E4M3.UNPACK_B R34, R34 ;  /* 0x00000022ff22723e */ /* 0x000fca00020006ff */
[----:B-1----:R-:W-:Y:S01]  /*3490*/  HADD2.F32 R35, -RZ, R34.H0_H0 ;  /* 0x20000022ff237230 */ /* 0x002fe20000004100 */
[----:B------:R-:W-:-:S04]  /*34a0*/  PRMT R34, RZ, 0x7610, R34 ;  /* 0x00007610ff227816 */ /* 0x000fc80000000022 */
[----:B------:R-:W-:-:S04]  /*34b0*/  FMUL R35, R35, R6 ;  /* 0x0000000623237220 */ /* 0x000fc80000400000 */
[----:B------:R-:W-:-:S05]  /*34c0*/  FFMA R35, R108, R5, R35 ;  /* 0x000000056c237223 */ /* 0x000fca0000000023 */
[----:B------:R-:W-:-:S05]  /*34d0*/  F2FP.SATFINITE.E4M3.F32.PACK_AB_MERGE_C R35, RZ, R35, RZ ;  /* 0x00000023ff23723e */ /* 0x000fca00048070ff */
[----:B------:R1:W-:Y:S01]  /*34e0*/  @!P0 STG.E.U8 desc[UR28][R12.64+0x1], R35 ;  /* 0x000001230c008986 */ /* 0x0003e2000c10111c */
[----:B------:R-:W-:Y:S05]  /*34f0*/  @P1 BRA `(.L_x_43) ;  /* 0x0000000000041947 */ /* 0x000fea0003800000 */
[----:B------:R0:W5:Y:S02]  /*3500*/  LDG.E.U8 R34, desc[UR28][R26.64+0x8] ;  /* 0x0000081c1a227981 */ /* 0x000164000c1e1100 */
.L_x_43:
[----:B------:R-:W-:Y:S05]  /*3510*/  BSYNC B1 ;  /* 0x0000000000017941 */ /* 0x000fea0003800000 */
.L_x_42:
        /* <DEDUP_REMOVED lines=12> */
.L_x_45:
[----:B------:R-:W-:Y:S05]  /*35e0*/  BSYNC B1 ;  /* 0x0000000000017941 */ /* 0x000fea0003800000 */
.L_x_44:
        /* <DEDUP_REMOVED lines=12> */
.L_x_47:
[----:B------:R-:W-:Y:S05]  /*36b0*/  BSYNC B1 ;  /* 0x0000000000017941 */ /* 0x000fea0003800000 */
.L_x_46:
        /* <DEDUP_REMOVED lines=12> */
.L_x_49:
[----:B------:R-:W-:Y:S05]  /*3780*/  BSYNC B1 ;  /* 0x0000000000017941 */ /* 0x000fea0003800000 */
.L_x_48:
[----:B-----5:R-:W-:Y:S01]  /*3790*/  LOP3.LUT R34, R34, 0xff, RZ, 0xc0, !PT ;  /* 0x000000ff22227812 */ /* 0x020fe200078ec0ff */
[----:B------:R-:W-:Y:S01]  /*37a0*/  BSSY B1, `(.L_x_50) ;  /* 0x0000013000017945 */ /* 0x000fe20003800000 */
[----:B------:R-:W-:Y:S02]  /*37b0*/  IADD3 R39, P0, R24, 0x80, RZ ;  /* 0x0000008018277810 */ /* 0x000fe40007f1e0ff */
[----:B------:R-:W-:Y:S02]  /*37c0*/  F2FP.F16.E4M3.UNPACK_B R34, R34 ;  /* 0x00000022ff22723e */ /* 0x000fe400020006ff */
[----:B------:R-:W-:-:S03]  /*37d0*/  ISETP.GE.AND P1, PT, R38, 0x81, PT ;  /* 0x000000812600780c */ /* 0x000fc60003f26270 */
[----:B-1----:R-:W-:Y:S02]  /*37e0*/  HADD2.F32 R35, -RZ, R34.H0_H0 ;  /* 0x20000022ff237230 */ /* 0x002fe40000004100 */
[----:B------:R-:W-:Y:S01]  /*37f0*/  IMAD.X R34, RZ, RZ, R25, P0 ;  /* 0x000000ffff227224 */ /* 0x000fe200000e0619 */
[----:B------:R-:W-:Y:S02]  /*3800*/  ISETP.LT.OR P0, PT, R33, 0x1, !P1 ;  /* 0x000000012100780c */ /* 0x000fe40004f01670 */
        /* <DEDUP_REMOVED lines=12> */
.L_x_51:
[----:B------:R-:W-:Y:S05]  /*38d0*/  BSYNC B1 ;  /* 0x0000000000017941 */ /* 0x000fea0003800000 */
.L_x_50:
        /* <DEDUP_REMOVED lines=12> */
.L_x_53:
[----:B------:R-:W-:Y:S05]  /*39a0*/  BSYNC B1 ;  /* 0x0000000000017941 */ /* 0x000fea0003800000 */
.L_x_52:
[----:B-----5:R-:W-:Y:S01]  /*39b0*/  LOP3.LUT R36, R36, 0xff, RZ, 0xc0, !PT ;  /* 0x000000ff24247812 */ /* 0x020fe200078ec0ff */
[----:B------:R-:W-:Y:S01]  /*39c0*/  BSSY B1, `(.L_x_54) ;  /* 0x0000013000017945 */ /* 0x000fe20003800000 */
[----:B------:R-:W-:Y:S02]  /*39d0*/  IADD3 R39, P0, R24, 0x88, RZ ;  /* 0x0000008818277810 */ /* 0x000fe40007f1e0ff */
[----:B------:R-:W-:-:S03]  /*39e0*/  F2FP.F16.E4M3.UNPACK_B R36, R36 ;  /* 0x00000024ff24723e */ /* 0x000fc600020006ff */
[----:B------:R-:W-:Y:S01]  /*39f0*/  IMAD.X R24, RZ, RZ, R25, P0 ;  /* 0x000000ffff187224 */ /* 0x000fe200000e0619 */
[----:B------:R-:W-:Y:S01]  /*3a00*/  ISETP.GE.AND P0, PT, R38, 0x89, PT ;  /* 0x000000892600780c */ /* 0x000fe20003f06270 */
[----:B-1----:R-:W-:Y:S02]  /*3a10*/  HADD2.F32 R37, -RZ, R36.H0_H0 ;  /* 0x20000024ff257230 */ /* 0x002fe40000004100 */
[----:B------:R-:W-:Y:S02]  /*3a20*/  IMAD R24, R24, UR6, RZ ;  /* 0x0000000618187c24 */ /* 0x000fe4000f8e02ff */
[----:B------:R-:W-:-:S04]  /*3a30*/  IMAD.WIDE.U32 R28, R39, UR6, R28 ;  /* 0x00000006271c7c25 */ /* 0x000fc8000f8e001c */
[----:B------:R-:W-:Y:S01]  /*3a40*/  FMUL R37, R37, R6 ;  /* 0x0000000625257220 */ /* 0x000fe20000400000 */
[----:B------:R-:W-:-:S03]  /*3a50*/  IMAD R39, R39, UR7, R24 ;  /* 0x0000000727277c24 */ /* 0x000fc6000f8e0218 */
[----:B------:R-:W-:Y:S01]  /*3a60*/  FFMA R37, R102, R5, R37 ;  /* 0x0000000566257223 */ /* 0x000fe20000000025 */
[----:B------:R-:W-:Y:S02]  /*3a70*/  IADD3 R24, P6, R28, UR10, RZ ;  /* 0x0000000a1c187c10 */ /* 0x000fe4000ffde0ff */
[----:B------:R-:W-:Y:S02]  /*3a80*/  PRMT R28, RZ, 0x7610, R28 ;  /* 0x00007610ff1c7816 */ /* 0x000fe4000000001c */
[----:B------:R-:W-:Y:S02]  /*3a90*/  F2FP.SATFINITE.E4M3.F32.PACK_AB_MERGE_C R37, RZ, R37, RZ ;  /* 0x00000025ff25723e */ /* 0x000fe400048070ff */
[----:B------:R-:W-:-:S03]  /*3aa0*/  IADD3.X R25, R29, UR11, R39, P6, !PT ;  /* 0x0000000b1d197c10 */ /* 0x000fc6000b7fe427 */
[----:B------:R1:W-:Y:S01]  /*3ab0*/  @!P5 STG.E.U8 desc[UR28][R10.64+0x1], R37 ;  /* 0x000001250a00d986 */ /* 0x0003e2000c10111c */
[----:B------:R-:W-:-:S13]  /*3ac0*/  ISETP.LT.OR P5, PT, R33, 0x1, !P0 ;  /* 0x000000012100780c */ /* 0x000fda00047a1670 */
[----:B-1----:R-:W-:Y:S05]  /*3ad0*/  @P5 BRA `(.L_x_55) ;  /* 0x0000000000045947 */ /* 0x002fea0003800000 */
[----:B------:R1:W5:Y:S02]  /*3ae0*/  LDG.E.U8 R28, desc[UR28][R24.64] ;  /* 0x0000001c181c7981 */ /* 0x000364000c1e1100 */
.L_x_55:
[----:B------:R-:W-:Y:S05]  /*3af0*/  BSYNC B1 ;  /* 0x0000000000017941 */ /* 0x000fea0003800000 */
.L_x_54:
[----:B-----5:R-:W-:Y:S01]  /*3b00*/  LOP3.LUT R28, R28, 0xff, RZ, 0xc0, !PT ;  /* 0x000000ff1c1c7812 */ /* 0x020fe200078ec0ff */
[----:B------:R-:W-:Y:S01]  /*3b10*/  BSSY B1, `(.L_x_56) ;  /* 0x000000b000017945 */ /* 0x000fe20003800000 */
[----:B------:R-:W-:Y:S02]  /*3b20*/  ISETP.LT.OR P6, PT, R33, 0x2, !P0 ;  /* 0x000000022100780c */ /* 0x000fe400047c1670 */
[----:B------:R-:W-:-:S05]  /*3b30*/  F2FP.F16.E4M3.UNPACK_B R28, R28 ;  /* 0x0000001cff1c723e */ /* 0x000fca00020006ff */
[----:B------:R-:W-:-:S05]  /*3b40*/  HADD2.F32 R29, -RZ, R28.H0_H0 ;  /* 0x2000001cff1d7230 */ /* 0x000fca0000004100 */
[----:B------:R-:W-:-:S04]  /*3b50*/  FMUL R28, R29, R6 ;  /* 0x000000061d1c7220 */ /* 0x000fc80000400000 */
[----:B------:R-:W-:-:S05]  /*3b60*/  FFMA R28, R99, R5, R28 ;  /* 0x00000005631c7223 */ /* 0x000fca000000001c */
[----:B------:R-:W-:Y:S02]  /*3b70*/  F2FP.SATFINITE.E4M3.F32.PACK_AB_MERGE_C R29, RZ, R28, RZ ;  /* 0x0000001cff1d723e */ /* 0x000fe400048070ff */
[----:B------:R-:W-:-:S03]  /*3b80*/  PRMT R28, RZ, 0x7610, R28 ;  /* 0x00007610ff1c7816 */ /* 0x000fc6000000001c */
[----:B------:R0:W-:Y:S01]  /*3b90*/  @!P5 STG.E.U8 desc[UR28][R8.64], R29 ;  /* 0x0000001d0800d986 */ /* 0x0001e2000c10111c */
[----:B------:R-:W-:Y:S05]  /*3ba0*/  @P6 BRA `(.L_x_57) ;  /* 0x0000000000046947 */ /* 0x000fea0003800000 */
[----:B------:R0:W5:Y:S02]  /*3bb0*/  LDG.E.U8 R28, desc[UR28][R24.64+0x1] ;  /* 0x0000011c181c7981 */ /* 0x000164000c1e1100 */
.L_x_57:
[----:B------:R-:W-:Y:S05]  /*3bc0*/  BSYNC B1 ;  /* 0x0000000000017941 */ /* 0x000fea0003800000 */
.L_x_56:
[----:B-----5:R-:W-:Y:S01]  /*3bd0*/  LOP3.LUT R28, R28, 0xff, RZ, 0xc0, !PT ;  /* 0x000000ff1c1c7812 */ /* 0x020fe200078ec0ff */
[----:B------:R-:W-:Y:S01]  /*3be0*/  BSSY B1, `(.L_x_58) ;  /* 0x000000b000017945 */ /* 0x000fe20003800000 */
[----:B------:R-:W-:Y:S02]  /*3bf0*/  ISETP.LT.OR P5, PT, R33, 0x9, !P1 ;  /* 0x000000092100780c */ /* 0x000fe40004fa1670 */
[----:B------:R-:W-:-:S05]  /*3c00*/  F2FP.F16.E4M3.UNPACK_B R28, R28 ;  /* 0x0000001cff1c723e */ /* 0x000fca00020006ff */
[----:B0-----:R-:W-:Y:S01]  /*3c10*/  HADD2.F32 R29, -RZ, R28.H0_H0 ;  /* 0x2000001cff1d7230 */ /* 0x001fe20000004100 */
[----:B------:R-:W-:-:S04]  /*3c20*/  PRMT R28, RZ, 0x7610, R28 ;  /* 0x00007610ff1c7816 */ /* 0x000fc8000000001c */
[----:B------:R-:W-:-:S04]  /*3c30*/  FMUL R29, R29, R6 ;  /* 0x000000061d1d7220 */ /* 0x000fc80000400000 */
[----:B------:R-:W-:-:S05]  /*3c40*/  FFMA R29, R100, R5, R29 ;  /* 0x00000005641d7223 */ /* 0x000fca000000001d */
[----:B------:R-:W-:-:S05]  /*3c50*/  F2FP.SATFINITE.E4M3.F32.PACK_AB_MERGE_C R29, RZ, R29, RZ ;  /* 0x0000001dff1d723e */ /* 0x000fca00048070ff */
[----:B------:R0:W-:Y:S01]  /*3c60*/  @!P6 STG.E.U8 desc[UR28][R8.64+0x1], R29 ;  /* 0x0000011d0800e986 */ /* 0x0001e2000c10111c */
[----:B------:R-:W-:Y:S05]  /*3c70*/  @P5 BRA `(.L_x_59) ;  /* 0x0000000000045947 */ /* 0x000fea0003800000 */
[----:B------:R0:W5:Y:S02]  /*3c80*/  LDG.E.U8 R28, desc[UR28][R34.64+0x8] ;  /* 0x0000081c221c7981 */ /* 0x000164000c1e1100 */
.L_x_59:
[----:B------:R-:W-:Y:S05]  /*3c90*/  BSYNC B1 ;  /* 0x0000000000017941 */ /* 0x000fea0003800000 */
.L_x_58:
[----:B-----5:R-:W-:Y:S01]  /*3ca0*/  LOP3.LUT R28, R28, 0xff, RZ, 0xc0, !PT ;  /* 0x000000ff1c1c7812 */ /* 0x020fe200078ec0ff */
[----:B------:R-:W-:Y:S01]  /*3cb0*/  BSSY B1, `(.L_x_60) ;  /* 0x000000b000017945 */ /* 0x000fe20003800000 */
[----:B------:R-:W-:Y:S02]  /*3cc0*/  ISETP.LT.OR P6, PT, R33, 0xa, !P1 ;  /* 0x0000000a2100780c */ /* 0x000fe40004fc1670 */
[----:B------:R-:W-:-:S05]  /*3cd0*/  F2FP.F16.E4M3.UNPACK_B R28, R28 ;  /* 0x0000001cff1c723e */ /* 0x000fca00020006ff */
[----:B0-----:R-:W-:-:S05]  /*3ce0*/  HADD2.F32 R29, -RZ, R28.H0_H0 ;  /* 0x2000001cff1d7230 */ /* 0x001fca0000004100 */
[----:B------:R-:W-:-:S04]  /*3cf0*/  FMUL R28, R29, R6 ;  /* 0x000000061d1c7220 */ /* 0x000fc80000400000 */
[----:B------:R-:W-:-:S05]  /*3d00*/  FFMA R28, R97, R5, R28 ;  /* 0x00000005611c7223 */ /* 0x000fca000000001c */
[----:B------:R-:W-:Y:S02]  /*3d10*/  F2FP.SATFINITE.E4M3.F32.PACK_AB_MERGE_C R29, RZ, R28, RZ ;  /* 0x0000001cff1d723e */ /* 0x000fe400048070ff */
[----:B------:R-:W-:-:S03]  /*3d20*/  PRMT R28, RZ, 0x7610, R28 ;  /* 0x00007610ff1c7816 */ /* 0x000fc6000000001c */
[----:B------:R0:W-:Y:S01]  /*3d30*/  @!P5 STG.E.U8 desc[UR28][R10.64+0x8], R29 ;  /* 0x0000081d0a00d986 */ /* 0x0001e2000c10111c */
[----:B------:R-:W-:Y:S05]  /*3d40*/  @P6 BRA `(.L_x_61) ;  /* 0x0000000000046947 */ /* 0x000fea0003800000 */
[----:B------:R0:W5:Y:S02]  /*3d50*/  LDG.E.U8 R28, desc[UR28][R34.64+0x9] ;  /* 0x0000091c221c7981 */ /* 0x000164000c1e1100 */
.L_x_61:
[----:B------:R-:W-:Y:S05]  /*3d60*/  BSYNC B1 ;  /* 0x0000000000017941 */ /* 0x000fea0003800000 */
.L_x_60:
        /* <DEDUP_REMOVED lines=12> */
.L_x_63:
[----:B------:R-:W-:Y:S05]  /*3e30*/  BSYNC B1 ;  /* 0x0000000000017941 */ /* 0x000fea0003800000 */
.L_x_62:
        /* <DEDUP_REMOVED lines=12> */
.L_x_65:
[----:B------:R-:W-:Y:S05]  /*3f00*/  BSYNC B1 ;  /* 0x0000000000017941 */ /* 0x000fea0003800000 */
.L_x_64:
        /* <DEDUP_REMOVED lines=12> */
.L_x_67:
[----:B------:R-:W-:Y:S05]  /*3fd0*/  BSYNC B1 ;  /* 0x0000000000017941 */ /* 0x000fea0003800000 */
.L_x_66:
        /* <DEDUP_REMOVED lines=12> */
.L_x_69:
[----:B------:R-:W-:Y:S05]  /*40a0*/  BSYNC B1 ;  /* 0x0000000000017941 */ /* 0x000fea0003800000 */
.L_x_68:
        /* <DEDUP_REMOVED lines=12> */
.L_x_71:
[----:B------:R-:W-:Y:S05]  /*4170*/  BSYNC B1 ;  /* 0x0000000000017941 */ /* 0x000fea0003800000 */
.L_x_70:
        /* <DEDUP_REMOVED lines=12> */
.L_x_73:
[----:B------:R-:W-:Y:S05]  /*4240*/  BSYNC B1 ;  /* 0x0000000000017941 */ /* 0x000fea0003800000 */
.L_x_72:
        /* <DEDUP_REMOVED lines=12> */
.L_x_75:
[----:B------:R-:W-:Y:S05]  /*4310*/  BSYNC B1 ;  /* 0x0000000000017941 */ /* 0x000fea0003800000 */
.L_x_74:
        /* <DEDUP_REMOVED lines=12> */
.L_x_77:
[----:B------:R-:W-:Y:S05]  /*43e0*/  BSYNC B1 ;  /* 0x0000000000017941 */ /* 0x000fea0003800000 */
.L_x_76:
        /* <DEDUP_REMOVED lines=12> */
.L_x_79:
[----:B------:R-:W-:Y:S05]  /*44b0*/  BSYNC B1 ;  /* 0x0000000000017941 */ /* 0x000fea0003800000 */
.L_x_78:
        /* <DEDUP_REMOVED lines=12> */
.L_x_81:
[----:B------:R-:W-:Y:S05]  /*4580*/  BSYNC B1 ;  /* 0x0000000000017941 */ /* 0x000fea0003800000 */
.L_x_80:
        /* <DEDUP_REMOVED lines=12> */
.L_x_83:
[----:B------:R-:W-:Y:S05]  /*4650*/  BSYNC B1 ;  /* 0x0000000000017941 */ /* 0x000fea0003800000 */
.L_x_82:
        /* <DEDUP_REMOVED lines=12> */
.L_x_85:
[----:B------:R-:W-:Y:S05]  /*4720*/  BSYNC B1 ;  /* 0x0000000000017941 */ /* 0x000fea0003800000 */
.L_x_84:
        /* <DEDUP_REMOVED lines=12> */
.L_x_87:
[----:B------:R-:W-:Y:S05]  /*47f0*/  BSYNC B1 ;  /* 0x0000000000017941 */ /* 0x000fea0003800000 */
.L_x_86:
        /* <DEDUP_REMOVED lines=12> */
.L_x_89:
[----:B------:R-:W-:Y:S05]  /*48c0*/  BSYNC B1 ;  /* 0x0000000000017941 */ /* 0x000fea0003800000 */
.L_x_88:
        /* <DEDUP_REMOVED lines=12> */
.L_x_91:
[----:B------:R-:W-:Y:S05]  /*4990*/  BSYNC B1 ;  /* 0x0000000000017941 */ /* 0x000fea0003800000 */
.L_x_90:
        /* <DEDUP_REMOVED lines=12> */
.L_x_93:
[----:B------:R-:W-:Y:S05]  /*4a60*/  BSYNC B1 ;  /* 0x0000000000017941 */ /* 0x000fea0003800000 */
.L_x_92:
        /* <DEDUP_REMOVED lines=12> */
.L_x_95:
[----:B------:R-:W-:Y:S05]  /*4b30*/  BSYNC B1 ;  /* 0x0000000000017941 */ /* 0x000fea0003800000 */
.L_x_94:
        /* <DEDUP_REMOVED lines=12> */
.L_x_97:
[----:B------:R-:W-:Y:S05]  /*4c00*/  BSYNC B1 ;  /* 0x0000000000017941 */ /* 0x000fea0003800000 */
.L_x_96:
        /* <DEDUP_REMOVED lines=12> */
.L_x_99:
[----:B------:R-:W-:Y:S05]  /*4cd0*/  BSYNC B1 ;  /* 0x0000000000017941 */ /* 0x000fea0003800000 */
.L_x_98:
        /* <DEDUP_REMOVED lines=12> */
.L_x_101:
[----:B------:R-:W-:Y:S05]  /*4da0*/  BSYNC B1 ;  /* 0x0000000000017941 */ /* 0x000fea0003800000 */
.L_x_100:
        /* <DEDUP_REMOVED lines=12> */
.L_x_103:
[----:B------:R-:W-:Y:S05]  /*4e70*/  BSYNC B1 ;  /* 0x0000000000017941 */ /* 0x000fea0003800000 */
.L_x_102:
        /* <DEDUP_REMOVED lines=12> */
.L_x_105:
[----:B------:R-:W-:Y:S05]  /*4f40*/  BSYNC B1 ;  /* 0x0000000000017941 */ /* 0x000fea0003800000 */
.L_x_104:
        /* <DEDUP_REMOVED lines=12> */
.L_x_107:
[----:B------:R-:W-:Y:S05]  /*5010*/  BSYNC B1 ;  /* 0x0000000000017941 */ /* 0x000fea0003800000 */
.L_x_106:
        /* <DEDUP_REMOVED lines=12> */
.L_x_109:
[----:B------:R-:W-:Y:S05]  /*50e0*/  BSYNC B1 ;  /* 0x0000000000017941 */ /* 0x000fea0003800000 */
.L_x_108:
[----:B-----5:R-:W-:Y:S01]  /*50f0*/  LOP3.LUT R28, R28, 0xff, RZ, 0xc0, !PT ;  /* 0x000000ff1c1c7812 */ /* 0x020fe200078ec0ff */
[----:B------:R-:W-:Y:S01]  /*5100*/  BSSY B1, `(.L_x_110) ;  /* 0x000000b000017945 */ /* 0x000fe20003800000 */
[----:B------:R-:W-:Y:S02]  /*5110*/  ISETP.LT.OR P5, PT, R33, 0x29, !P2 ;  /* 0x000000292100780c */ /* 0x000fe400057a1670 */
[----:B------:R-:W-:Y:S02]  /*5120*/  F2FP.F16.E4M3.UNPACK_B R28, R28 ;  /* 0x0000001cff1c723e */ /* 0x000fe400020006ff */
[----:B0-2---:R-:W-:-:S03]  /*5130*/  PRMT R26, RZ, 0x7610, R26 ;  /* 0x00007610ff1a7816 */ /* 0x005fc6000000001a */
[----:B------:R-:W-:-:S05]  /*5140*/  HADD2.F32 R27, -RZ, R28.H0_H0 ;  /* 0x2000001cff1b7230 */ /* 0x000fca0000004100 */
[----:B------:R-:W-:-:S04]  /*5150*/  FMUL R27, R27, R6 ;  /* 0x000000061b1b7220 */ /* 0x000fc80000400000 */
[----:B------:R-:W-:-:S05]  /*5160*/  FFMA R27, R74, R5, R27 ;  /* 0x000000054a1b7223 */ /* 0x000fca000000001b */
[----:B------:R-:W-:-:S05]  /*5170*/  F2FP.SATFINITE.E4M3.F32.PACK_AB_MERGE_C R27, RZ, R27, RZ ;  /* 0x0000001bff1b723e */ /* 0x000fca00048070ff */
[----:B------:R0:W-:Y:S01]  /*5180*/  @!P3 STG.E.U8 desc[UR28][R14.64+0x29], R27 ;  /* 0x0000291b0e00b986 */ /* 0x0001e2000c10111c */
[----:B------:R-:W-:Y:S05]  /*5190*/  @P5 BRA `(.L_x_111) ;  /* 0x0000000000045947 */ /* 0x000fea0003800000 */
[----:B------:R2:W5:Y:S02]  /*51a0*/  LDG.E.U8 R26, desc[UR28][R30.64+0x28] ;  /* 0x0000281c1e1a7981 */ /* 0x000564000c1e1100 */
.L_x_111:
[----:B------:R-:W-:Y:S05]  /*51b0*/  BSYNC B1 ;  /* 0x0000000000017941 */ /* 0x000fea0003800000 */
.L_x_110:
        /* <DEDUP_REMOVED lines=12> */
.L_x_113:
[----:B------:R-:W-:Y:S05]  /*5280*/  BSYNC B1 ;  /* 0x0000000000017941 */ /* 0x000fea0003800000 */
.L_x_112:
        /* <DEDUP_REMOVED lines=12> */
.L_x_115:
[----:B------:R-:W-:Y:S05]  /*5350*/  BSYNC B1 ;  /* 0x0000000000017941 */ /* 0x000fea0003800000 */
.L_x_114:
        /* <DEDUP_REMOVED lines=12> */
.L_x_117:
[----:B------:R-:W-:Y:S05]  /*5420*/  BSYNC B1 ;  /* 0x0000000000017941 */ /* 0x000fea0003800000 */
.L_x_116:
        /* <DEDUP_REMOVED lines=12> */
.L_x_119:
[----:B------:R-:W-:Y:S05]  /*54f0*/  BSYNC B1 ;  /* 0x0000000000017941 */ /* 0x000fea0003800000 */
.L_x_118:
        /* <DEDUP_REMOVED lines=12> */
.L_x_121:
[----:B------:R-:W-:Y:S05]  /*55c0*/  BSYNC B1 ;  /* 0x0000000000017941 */ /* 0x000fea0003800000 */
.L_x_120:
        /* <DEDUP_REMOVED lines=12> */
.L_x_123:
[----:B------:R-:W-:Y:S05]  /*5690*/  BSYNC B1 ;  /* 0x0000000000017941 */ /* 0x000fea0003800000 */
.L_x_122:
        /* <DEDUP_REMOVED lines=12> */
.L_x_125:
[----:B------:R-:W-:Y:S05]  /*5760*/  BSYNC B1 ;  /* 0x0000000000017941 */ /* 0x000fea0003800000 */
.L_x_124:
        /* <DEDUP_REMOVED lines=12> */
.L_x_127:
[----:B------:R-:W-:Y:S05]  /*5830*/  BSYNC B1 ;  /* 0x0000000000017941 */ /* 0x000fea0003800000 */
.L_x_126:
[----:B-----5:R-:W-:Y:S01]  /*5840*/  LOP3.LUT R12, R12, 0xff, RZ, 0xc0, !PT ;  /* 0x000000ff0c0c7812 */ /* 0x020fe200078ec0ff */
[----:B------:R-:W-:Y:S01]  /*5850*/  BSSY B1, `(.L_x_128) ;  /* 0x000000b000017945 */ /* 0x000fe20003800000 */
[----:B------:R-:W-:Y:S02]  /*5860*/  ISETP.LT.OR P0, PT, R33, 0x2a, !P0 ;  /* 0x0000002a2100780c */ /* 0x000fe40004701670 */
[----:B------:R-:W-:-:S05]  /*5870*/  F2FP.F16.E4M3.UNPACK_B R12, R12 ;  /* 0x0000000cff0c723e */ /* 0x000fca00020006ff */
[----:B0-----:R-:W-:-:S05]  /*5880*/  HADD2.F32 R11, -RZ, R12.H0_H0 ;  /* 0x2000000cff0b7230 */ /* 0x001fca0000004100 */
[----:B------:R-:W-:-:S04]  /*5890*/  FMUL R10, R11, R6 ;  /* 0x000000060b0a7220 */ /* 0x000fc80000400000 */
[----:B------:R-:W-:Y:S01]  /*58a0*/  FFMA R10, R7, R5, R10 ;  /* 0x00000005070a7223 */ /* 0x000fe2000000000a */
[----:B------:R-:W-:-:S04]  /*58b0*/  PRMT R7, RZ, 0x7610, R7 ;  /* 0x00007610ff077816 */ /* 0x000fc80000000007 */
[----:B------:R-:W-:-:S05]  /*58c0*/  F2FP.SATFINITE.E4M3.F32.PACK_AB_MERGE_C R11, RZ, R10, RZ ;  /* 0x0000000aff0b723e */ /* 0x000fca00048070ff */
[----:B------:R0:W-:Y:S01]  /*58d0*/  @!P2 STG.E.U8 desc[UR28][R8.64+0x28], R11 ;  /* 0x0000280b0800a986 */ /* 0x0001e2000c10111c */
[----:B------:R-:W-:Y:S05]  /*58e0*/  @P0 BRA `(.L_x_129) ;  /* 0x0000000000040947 */ /* 0x000fea0003800000 */
[----:B------:R0:W5:Y:S02]  /*58f0*/  LDG.E.U8 R7, desc[UR28][R24.64+0x29] ;  /* 0x0000291c18077981 */ /* 0x000164000c1e1100 */
.L_x_129:
[----:B------:R-:W-:Y:S05]  /*5900*/  BSYNC B1 ;  /* 0x0000000000017941 */ /* 0x000fea0003800000 */
.L_x_128:
[----:B------:R-:W-:Y:S05]  /*5910*/  @P0 BRA `(.L_x_130) ;  /* 0x0000000c00300947 */ /* 0x000fea0003800000 */
[----:B-----5:R-:W-:-:S04]  /*5920*/  LOP3.LUT R7, R7, 0xff, RZ, 0xc0, !PT ;  /* 0x000000ff07077812 */ /* 0x020fc800078ec0ff */
[----:B------:R-:W-:-:S05]  /*5930*/  F2FP.F16.E4M3.UNPACK_B R7, R7 ;  /* 0x00000007ff07723e */ /* 0x000fca00020006ff */
[----:B------:R-:W-:-:S05]  /*5940*/  HADD2.F32 R7, -RZ, R7.H0_H0 ;  /* 0x20000007ff077230 */ /* 0x000fca0000004100 */
[----:B------:R-:W-:-:S04]  /*5950*/  FMUL R7, R7, R6 ;  /* 0x0000000607077220 */ /* 0x000fc80000400000 */
[----:B------:R-:W-:-:S05]  /*5960*/  FFMA R7, R16, R5, R7 ;  /* 0x0000000510077223 */ /* 0x000fca0000000007 */
[----:B------:R-:W-:-:S05]  /*5970*/  F2FP.SATFINITE.E4M3.F32.PACK_AB_MERGE_C R7, RZ, R7, RZ ;  /* 0x00000007ff07723e */ /* 0x000fca00048070ff */
[----:B------:R0:W-:Y:S01]  /*5980*/  STG.E.U8 desc[UR28][R8.64+0x29], R7 ;  /* 0x0000290708007986 */ /* 0x0001e2000c10111c */
[----:B------:R-:W-:Y:S05]  /*5990*/  BRA `(.L_x_130) ;  /* 0x0000000c00107947 */ /* 0x000fea0003800000 */
.L_x_33:
[----:B------:R-:W-:Y:S01]  /*59a0*/  ISETP.GE.AND P3, PT, R38, 0x1, PT ;  /* 0x000000012600780c */ /* 0x000fe20003f66270 */
[-C--:B--2---:R-:W-:Y:S01]  /*59b0*/  FMUL R111, R111, R5.reuse ;  /* 0x000000056f6f7220 */ /* 0x084fe20000400000 */
[-C--:B------:R-:W-:Y:S01]  /*59c0*/  FMUL R110, R110, R5.reuse ;  /* 0x000000056e6e7220 */ /* 0x080fe20000400000 */
[----:B------:R-:W-:Y:S01]  /*59d0*/  ISETP.GE.AND P2, PT, R38, 0x9, PT ;  /* 0x000000092600780c */ /* 0x000fe20003f46270 */
[-C--:B------:R-:W-:Y:S01]  /*59e0*/  FMUL R109, R109, R5.reuse ;  /* 0x000000056d6d7220 */ /* 0x080fe20000400000 */
[C---:B------:R-:W-:Y:S01]  /*59f0*/  ISETP.LT.OR P0, PT, R33.reuse, 0x1, !P3 ;  /* 0x000000012100780c */ /* 0x040fe20005f01670 */
[-C--:B------:R-:W-:Y:S01]  /*5a00*/  FMUL R108, R108, R5.reuse ;  /* 0x000000056c6c7220 */ /* 0x080fe20000400000 */
[----:B------:R-:W-:Y:S01]  /*5a10*/  ISETP.LT.OR P6, PT, R33, 0x2, !P3 ;  /* 0x000000022100780c */ /* 0x000fe20005fc1670 */
[----:B------:R-:W-:Y:S01]  /*5a20*/  FMUL R107, R107, R5 ;  /* 0x000000056b6b7220 */ /* 0x000fe20000400000 */
[----:B------:R-:W-:Y:S01]  /*5a30*/  F2FP.SATFINITE.E4M3.F32.PACK_AB_MERGE_C R111, RZ, R111, RZ ;  /* 0x0000006fff6f723e */ /* 0x000fe200048070ff */
[-C--:B------:R-:W-:Y:S01]  /*5a40*/  FMUL R106, R106, R5.reuse ;  /* 0x000000056a6a7220 */ /* 0x080fe20000400000 */
[----:B------:R-:W-:Y:S01]  /*5a50*/  F2FP.SATFINITE.E4M3.F32.PACK_AB_MERGE_C R25, RZ, R110, RZ ;  /* 0x0000006eff19723e */ /* 0x000fe200048070ff */
[-C--:B------:R-:W-:Y:S01]  /*5a60*/  FMUL R105, R105, R5.reuse ;  /* 0x0000000569697220 */ /* 0x080fe20000400000 */
[C---:B------:R-:W-:Y:S01]  /*5a70*/  ISETP.LT.OR P1, PT, R33.reuse, 0x2, !P2 ;  /* 0x000000022100780c */ /* 0x040fe20005721670 */
[-C--:B------:R-:W-:Y:S01]  /*5a80*/  FMUL R104, R104, R5.reuse ;  /* 0x0000000568687220 */ /* 0x080fe20000400000 */
[----:B------:R-:W-:Y:S01]  /*5a90*/  ISETP.LT.OR P5, PT, R33, 0x9, !P3 ;  /* 0x000000092100780c */ /* 0x000fe20005fa1670 */
[----:B------:R-:W-:Y:S01]  /*5aa0*/  FMUL R103, R103, R5 ;  /* 0x0000000567677220 */ /* 0x000fe20000400000 */
[----:B------:R-:W-:Y:S01]  /*5ab0*/  F2FP.SATFINITE.E4M3.F32.PACK_AB_MERGE_C R109, RZ, R109, RZ ;  /* 0x0000006dff6d723e */ /* 0x000fe200048070ff */
[----:B------:R-:W-:Y:S01]  /*5ac0*/  @!P0 STG.E.U8 desc[UR28][R14.64], R111 ;  /* 0x0000006f0e008986 */ /* 0x000fe2000c10111c */
[C---:B------:R-:W-:Y:S01]  /*5ad0*/  ISETP.LT.OR P0, PT, R33.reuse, 0x1, !P2 ;  /* 0x000000012100780c */ /* 0x040fe20005701670 */
[-C--:B------:R-:W-:Y:S01]  /*5ae0*/  FMUL R102, R102, R5.reuse ;  /* 0x0000000566667220 */ /* 0x080fe20000400000 */
[----:B------:R-:W-:Y:S01]  /*5af0*/  F2FP.SATFINITE.E4M3.F32.PACK_AB_MERGE_C R27, RZ, R108, RZ ;  /* 0x0000006cff1b723e */ /* 0x000fe200048070ff */
[----:B------:R0:W-:Y:S01]  /*5b00*/  @!P6 STG.E.U8 desc[UR28][R14.64+0x1], R25 ;  /* 0x000001190e00e986 */ /* 0x0001e2000c10111c */
[----:B------:R-:W-:Y:S01]  /*5b10*/  ISETP.LT.OR P6, PT, R33, 0xa, !P3 ;  /* 0x0000000a2100780c */ /* 0x000fe20005fc1670 */
[----:B------:R-:W-:Y:S01]  /*5b20*/  FMUL R99, R99, R5 ;  /* 0x0000000563637220 */ /* 0x000fe20000400000 */
[----:B------:R-:W-:Y:S01]  /*5b30*/  F2FP.SATFINITE.E4M3.F32.PACK_AB_MERGE_C R107, RZ, R107, RZ ;  /* 0x0000006bff6b723e */ /* 0x000fe200048070ff */
[----:B------:R1:W-:Y:S01]  /*5b40*/  @!P1 STG.E.U8 desc[UR28][R12.64+0x1], R27 ;  /* 0x0000011b0c009986 */ /* 0x0003e2000c10111c */
[----:B------:R-:W-:Y:S01]  /*5b50*/  F2FP.SATFINITE.E4M3.F32.PACK_AB_MERGE_C R29, RZ, R106, RZ ;  /* 0x0000006aff1d723e */ /* 0x000fe200048070ff */
[-C--:B------:R-:W-:Y:S01]  /*5b60*/  FMUL R100, R100, R5.reuse ;  /* 0x0000000564647220 */ /* 0x080fe20000400000 */
[----:B------:R-:W-:Y:S01]  /*5b70*/  ISETP.GE.AND P1, PT, R38, 0x81, PT ;  /* 0x000000812600780c */ /* 0x000fe20003f26270 */
[----:B------:R-:W-:Y:S01]  /*5b80*/  FMUL R97, R97, R5 ;  /* 0x0000000561617220 */ /* 0x000fe20000400000 */
[----:B------:R-:W-:Y:S01]  /*5b90*/  F2FP.SATFINITE.E4M3.F32.PACK_AB_MERGE_C R105, RZ, R105, RZ ;  /* 0x00000069ff69723e */ /* 0x000fe200048070ff */
[----:B------:R-:W-:Y:S01]  /*5ba0*/  @!P0 STG.E.U8 desc[UR28][R12.64], R109 ;  /* 0x0000006d0c008986 */ /* 0x000fe2000c10111c */
[C---:B------:R-:W-:Y:S01]  /*5bb0*/  ISETP.LT.OR P0, PT, R33.reuse, 0x9, !P2 ;  /* 0x000000092100780c */ /* 0x040fe20005701670 */
[-C--:B------:R-:W-:Y:S01]  /*5bc0*/  FMUL R98, R98, R5.reuse ;  /* 0x0000000562627220 */ /* 0x080fe20000400000 */
[----:B0-----:R-:W-:Y:S01]  /*5bd0*/  F2FP.SATFINITE.E4M3.F32.PACK_AB_MERGE_C R25, RZ, R104, RZ ;  /* 0x00000068ff19723e */ /* 0x001fe200048070ff */
[----:B------:R-:W-:Y:S01]  /*5be0*/  @!P5 STG.E.U8 desc[UR28][R14.64+0x8], R107 ;  /* 0x0000086b0e00d986 */ /* 0x000fe2000c10111c */
[----:B------:R-:W-:Y:S01]  /*5bf0*/  ISETP.LT.OR P5, PT, R33, 0xa, !P2 ;  /* 0x0000000a2100780c */ /* 0x000fe200057a1670 */
[----:B------:R-:W-:Y:S01]  /*5c00*/  FMUL R95, R95, R5 ;  /* 0x000000055f5f7220 */ /* 0x000fe20000400000 */
[----:B------:R-:W-:Y:S01]  /*5c10*/  F2FP.SATFINITE.E4M3.F32.PACK_AB_MERGE_C R103, RZ, R103, RZ ;  /* 0x00000067ff67723e */ /* 0x000fe200048070ff */
[----:B------:R-:W-:Y:S01]  /*5c20*/  @!P6 STG.E.U8 desc[UR28][R14.64+0x9], R29 ;  /* 0x0000091d0e00e986 */ /* 0x000fe2000c10111c */
[----:B------:R-:W-:Y:S01]  /*5c30*/  ISETP.LT.OR P6, PT, R33, 0x1, !P1 ;  /* 0x000000012100780c */ /* 0x000fe20004fc1670 */
[-C--:B------:R-:W-:Y:S01]  /*5c40*/  FMUL R96, R96, R5.reuse ;  /* 0x0000000560607220 */ /* 0x080fe20000400000 */
[----:B-1----:R-:W-:Y:S01]  /*5c50*/  F2FP.SATFINITE.E4M3.F32.PACK_AB_MERGE_C R27, RZ, R102, RZ ;  /* 0x00000066ff1b723e */ /* 0x002fe200048070ff */
[----:B------:R-:W-:Y:S01]  /*5c60*/  FMUL R93, R93, R5 ;  /* 0x000000055d5d7220 */ /* 0x000fe20000400000 */
[----:B------:R-:W-:Y:S01]  /*5c70*/  F2FP.SATFINITE.E4M3.F32.PACK_AB_MERGE_C R99, RZ, R99, RZ ;  /* 0x00000063ff63723e */ /* 0x000fe200048070ff */
[----:B------:R-:W-:Y:S01]  /*5c80*/  @!P0 STG.E.U8 desc[UR28][R12.64+0x8], R105 ;  /* 0x000008690c008986 */ /* 0x000fe2000c10111c */
[----:B------:R-:W-:Y:S01]  /*5c90*/  ISETP.GE.AND P0, PT, R38, 0x89, PT ;  /* 0x000000892600780c */ /* 0x000fe20003f06270 */
[----:B------:R-:W-:Y:S01]  /*5ca0*/  FMUL R94, R94, R5 ;  /* 0x000000055e5e7220 */ /* 0x000fe20000400000 */
[----:B------:R-:W-:Y:S01]  /*5cb0*/  F2FP.SATFINITE.E4M3.F32.PACK_AB_MERGE_C R97, RZ, R97, RZ ;  /* 0x00000061ff61723e */ /* 0x000fe200048070ff */
[----:B------:R0:W-:Y:S01]  /*5cc0*/  @!P5 STG.E.U8 desc[UR28][R12.64+0x9], R25 ;  /* 0x000009190c00d986 */ /* 0x0001e2000c10111c */
[----:B------:R-:W-:Y:S01]  /*5cd0*/  ISETP.LT.OR P5, PT, R33, 0x2, !P1 ;  /* 0x000000022100780c */ /* 0x000fe20004fa1670 */
[----:B------:R-:W-:Y:S01]  /*5ce0*/  FMUL R91, R91, R5 ;  /* 0x000000055b5b7220 */ /* 0x000fe20000400000 */
[----:B------:R-:W-:Y:S01]  /*5cf0*/  F2FP.SATFINITE.E4M3.F32.PACK_AB_MERGE_C R95, RZ, R95, RZ ;  /* 0x0000005fff5f723e */ /* 0x000fe200048070ff */
[----:B------:R-:W-:Y:S01]  /*5d00*/  @!P6 STG.E.U8 desc[UR28][R10.64], R103 ;  /* 0x000000670a00e986 */ /* 0x000fe2000c10111c */
[----:B------:R-:W-:Y:S01]  /*5d10*/  ISETP.LT.OR P6, PT, R33, 0x1, !P0 ;  /* 0x000000012100780c */ /* 0x000fe200047c1670 */
[----:B------:R-:W-:Y:S01]  /*5d20*/  FMUL R92, R92, R5 ;  /* 0x000000055c5c7220 */ /* 0x000fe20000400000 */
[----:B------:R-:W-:Y:S01]  /*5d30*/  F2FP.SATFINITE.E4M3.F32.PACK_AB_MERGE_C R93, RZ, R93, RZ ;  /* 0x0000005dff5d723e */ /* 0x000fe200048070ff */
[----:B------:R-:W-:Y:S01]  /*5d40*/  FMUL R89, R89, R5 ;  /* 0x0000000559597220 */ /* 0x000fe20000400000 */
[----:B------:R-:W-:Y:S01]  /*5d50*/  F2FP.SATFINITE.E4M3.F32.PACK_AB_MERGE_C R91, RZ, R91, RZ ;  /* 0x0000005bff5b723e */ /* 0x000fe200048070ff */
[-C--:B------:R-:W-:Y:S01]  /*5d60*/  FMUL R90, R90, R5.reuse ;  /* 0x000000055a5a7220 */ /* 0x080fe20000400000 */
[-C--:B------:R-:W-:Y:S01]  /*5d70*/  FMUL R87, R87, R5.reuse ;  /* 0x0000000557577220 */ /* 0x080fe20000400000 */
[----:B0-----:R-:W-:Y:S01]  /*5d80*/  F2FP.SATFINITE.E4M3.F32.PACK_AB_MERGE_C R25, RZ, R100, RZ ;  /* 0x00000064ff19723e */ /* 0x001fe200048070ff */
[-C--:B------:R-:W-:Y:S01]  /*5d90*/  FMUL R88, R88, R5.reuse ;  /* 0x0000000558587220 */ /* 0x080fe20000400000 */
        /* <DEDUP_REMOVED lines=50> */
[-C--:B------:R-:W-:Y:S01]  /*60c0*/  FMUL R17, R17, R5.reuse ;  /* 0x0000000511117220 */ /* 0x080fe20000400000 */
[-C--:B------:R-:W-:Y:S01]  /*60d0*/  FMUL R18, R18, R5.reuse ;  /* 0x0000000512127220 */ /* 0x080fe20000400000 */
[-C--:B------:R-:W-:Y:S01]  /*60e0*/  FMUL R7, R7, R5.reuse ;  /* 0x0000000507077220 */ /* 0x080fe20000400000 */
[----:B------:R-:W-:Y:S01]  /*60f0*/  FMUL R16, R16, R5 ;  /* 0x0000000510107220 */ /* 0x000fe20000400000 */
[----:B0-----:R-:W-:-:S02]  /*6100*/  F2FP.SATFINITE.E4M3.F32.PACK_AB_MERGE_C R25, RZ, R92, RZ ;  /* 0x0000005cff19723e */ /* 0x001fc400048070ff */
[----:B------:R0:W-:Y:S01]  /*6110*/  @!P5 STG.E.U8 desc[UR28][R14.64+0x11], R27 ;  /* 0x0000111b0e00d986 */ /* 0x0001e2000c10111c */
[C---:B------:R-:W-:Y:S02]  /*6120*/  ISETP.LT.OR P5, PT, R33.reuse, 0x12, !P2 ;  /* 0x000000122100780c */ /* 0x040fe400057a1670 */
[----:B------:R-:W-:Y:S01]  /*6130*/  F2FP.SATFINITE.E4M3.F32.PACK_AB_MERGE_C R19, RZ, R19, RZ ;  /* 0x00000013ff13723e */ /* 0x000fe200048070ff */
[----:B------:R-:W-:Y:S01]  /*6140*/  @!P6 STG.E.U8 desc[UR28][R12.64+0x10], R91 ;  /* 0x0000105b0c00e986 */ /* 0x000fe2000c10111c */
[----:B------:R-:W-:Y:S02]  /*6150*/  ISETP.LT.OR P6, PT, R33, 0x19, !P3 ;  /* 0x000000192100780c */ /* 0x000fe40005fc1670 */
[----:B------:R-:W-:Y:S02]  /*6160*/  F2FP.SATFINITE.E4M3.F32.PACK_AB_MERGE_C R17, RZ, R17, RZ ;  /* 0x00000011ff11723e */ /* 0x000fe400048070ff */
[----:B------:R-:W-:Y:S02]  /*6170*/  F2FP.SATFINITE.E4M3.F32.PACK_AB_MERGE_C R7, RZ, R7, RZ ;  /* 0x00000007ff07723e */ /* 0x000fe400048070ff */
[----:B0-----:R-:W-:-:S03]  /*6180*/  F2FP.SATFINITE.E4M3.F32.PACK_AB_MERGE_C R27, RZ, R90, RZ ;  /* 0x0000005aff1b723e */ /* 0x001fc600048070ff */
[----:B------:R0:W-:Y:S01]  /*6190*/  @!P5 STG.E.U8 desc[UR28][R12.64+0x11], R25 ;  /* 0x000011190c00d986 */ /* 0x0001e2000c10111c */
[----:B------:R-:W-:-:S03]  /*61a0*/  ISETP.LT.OR P5, PT, R33, 0x1a, !P3 ;  /* 0x0000001a2100780c */ /* 0x000fc60005fa1670 */
[----:B------:R-:W-:Y:S01]  /*61b0*/  @!P6 STG.E.U8 desc[UR28][R14.64+0x18], R89 ;  /* 0x000018590e00e986 */ /* 0x000fe2000c10111c */
[----:B------:R-:W-:Y:S02]  /*61c0*/  ISETP.LT.OR P6, PT, R33, 0x19, !P2 ;  /* 0x000000192100780c */ /* 0x000fe400057c1670 */
[----:B0-----:R-:W-:-:S07]  /*61d0*/  F2FP.SATFINITE.E4M3.F32.PACK_AB_MERGE_C R25, RZ, R88, RZ ;  /* 0x00000058ff19723e */ /* 0x001fce00048070ff */
        /* <DEDUP_REMOVED lines=33> */
[C---:B------:R-:W-:Y:S02]  /*63f0*/  ISETP.LT.OR P6, PT, R33.reuse, 0x29, !P3 ;  /* 0x000000292100780c */ /* 0x040fe40005fc1670 */
[----:B------:R-:W-:Y:S02]  /*6400*/  ISETP.LT.OR P3, PT, R33, 0x2a, !P3 ;  /* 0x0000002a2100780c */ /* 0x000fe40005f61670 */
[----:B0-----:R-:W-:-:S05]  /*6410*/  F2FP.SATFINITE.E4M3.F32.PACK_AB_MERGE_C R27, RZ, R74, RZ ;  /* 0x0000004aff1b723e */ /* 0x001fca00048070ff */
[----:B------:R0:W-:Y:S01]  /*6420*/  @!P5 STG.E.U8 desc[UR28][R12.64+0x21], R25 ;  /* 0x000021190c00d986 */ /* 0x0001e2000c10111c */
[C---:B------:R-:W-:Y:S02]  /*6430*/  ISETP.LT.OR P5, PT, R33.reuse, 0x29, !P2 ;  /* 0x000000292100780c */ /* 0x040fe400057a1670 */
[C---:B------:R-:W-:Y:S01]  /*6440*/  ISETP.LT.OR P2, PT, R33.reuse, 0x2a, !P2 ;  /* 0x0000002a2100780c */ /* 0x040fe20005741670 */
[----:B------:R-:W-:Y:S01]  /*6450*/  @!P6 STG.E.U8 desc[UR28][R14.64+0x28], R73 ;  /* 0x000028490e00e986 */ /* 0x000fe2000c10111c */
[----:B------:R-:W-:-:S03]  /*6460*/  ISETP.LT.OR P6, PT, R33, 0x21, !P1 ;  /* 0x000000212100780c */ /* 0x000fc60004fc1670 */
[----:B------:R1:W-:Y:S01]  /*6470*/  @!P3 STG.E.U8 desc[UR28][R14.64+0x29], R27 ;  /* 0x0000291b0e00b986 */ /* 0x0003e2000c10111c */
[----:B------:R-:W-:Y:S02]  /*6480*/  ISETP.LT.OR P3, PT, R33, 0x22, !P1 ;  /* 0x000000222100780c */ /* 0x000fe40004f61670 */
[----:B0-----:R-:W-:-:S03]  /*6490*/  F2FP.SATFINITE.E4M3.F32.PACK_AB_MERGE_C R25, RZ, R72, RZ ;  /* 0x00000048ff19723e */ /* 0x001fc600048070ff */
[----:B------:R-:W-:Y:S01]  /*64a0*/  @!P5 STG.E.U8 desc[UR28][R12.64+0x28], R23 ;  /* 0x000028170c00d986 */ /* 0x000fe2000c10111c */
[----:B------:R-:W-:-:S03]  /*64b0*/  ISETP.LT.OR P5, PT, R33, 0x21, !P0 ;  /* 0x000000212100780c */ /* 0x000fc600047a1670 */
[----:B------:R0:W-:Y:S01]  /*64c0*/  @!P2 STG.E.U8 desc[UR28][R12.64+0x29], R25 ;  /* 0x000029190c00a986 */ /* 0x0001e2000c10111c */
[C---:B------:R-:W-:Y:S02]  /*64d0*/  ISETP.LT.OR P2, PT, R33.reuse, 0x29, !P1 ;  /* 0x000000292100780c */ /* 0x040fe40004f41670 */
[----:B-1----:R-:W-:Y:S01]  /*64e0*/  F2FP.SATFINITE.E4M3.F32.PACK_AB_MERGE_C R15, RZ, R22, RZ ;  /* 0x00000016ff0f723e */ /* 0x002fe200048070ff */
[----:B------:R1:W-:Y:S01]  /*64f0*/  @!P6 STG.E.U8 desc[UR28][R10.64+0x20], R21 ;  /* 0x000020150a00e986 */ /* 0x0003e2000c10111c */
[C---:B------:R-:W-:Y:S02]  /*6500*/  ISETP.LT.OR P6, PT, R33.reuse, 0x22, !P0 ;  /* 0x000000222100780c */ /* 0x040fe400047c1670 */
[C---:B------:R-:W-:Y:S01]  /*6510*/  ISETP.LT.OR P1, PT, R33.reuse, 0x2a, !P1 ;  /* 0x0000002a2100780c */ /* 0x040fe20004f21670 */
[----:B------:R2:W-:Y:S01]  /*6520*/  @!P3 STG.E.U8 desc[UR28][R10.64+0x21], R15 ;  /* 0x0000210f0a00b986 */ /* 0x0005e2000c10111c */
[C---:B------:R-:W-:Y:S02]  /*6530*/  ISETP.LT.OR P3, PT, R33.reuse, 0x29, !P0 ;  /* 0x000000292100780c */ /* 0x040fe40004761670 */
[----:B------:R-:W-:Y:S01]  /*6540*/  ISETP.LT.OR P0, PT, R33, 0x2a, !P0 ;  /* 0x0000002a2100780c */ /* 0x000fe20004701670 */
[----:B------:R3:W-:Y:S01]  /*6550*/  @!P5 STG.E.U8 desc[UR28][R8.64+0x20], R19 ;  /* 0x000020130800d986 */ /* 0x0007e2000c10111c */
[----:B0-----:R-:W-:-:S02]  /*6560*/  F2FP.SATFINITE.E4M3.F32.PACK_AB_MERGE_C R13, RZ, R20, RZ ;  /* 0x00000014ff0d723e */ /* 0x001fc400048070ff */
[----:B-1----:R-:W-:-:S03]  /*6570*/  F2FP.SATFINITE.E4M3.F32.PACK_AB_MERGE_C R21, RZ, R16, RZ ;  /* 0x00000010ff15723e */ /* 0x002fc600048070ff */
[----:B------:R3:W-:Y:S01]  /*6580*/  @!P6 STG.E.U8 desc[UR28][R8.64+0x21], R13 ;  /* 0x0000210d0800e986 */ /* 0x0007e2000c10111c */
[----:B--2---:R-:W-:-:S03]  /*6590*/  F2FP.SATFINITE.E4M3.F32.PACK_AB_MERGE_C R15, RZ, R18, RZ ;  /* 0x00000012ff0f723e */ /* 0x004fc600048070ff */
[----:B------:R3:W-:Y:S04]  /*65a0*/  @!P2 STG.E.U8 desc[UR28][R10.64+0x28], R17 ;  /* 0x000028110a00a986 */ /* 0x0007e8000c10111c */
[----:B------:R3:W-:Y:S04]  /*65b0*/  @!P1 STG.E.U8 desc[UR28][R10.64+0x29], R15 ;  /* 0x0000290f0a009986 */ /* 0x0007e8000c10111c */
[----:B------:R3:W-:Y:S04]  /*65c0*/  @!P3 STG.E.U8 desc[UR28][R8.64+0x28], R7 ;  /* 0x000028070800b986 */ /* 0x0007e8000c10111c */
[----:B------:R3:W-:Y:S02]  /*65d0*/  @!P0 STG.E.U8 desc[UR28][R8.64+0x29], R21 ;  /* 0x0000291508008986 */ /* 0x0007e4000c10111c */
.L_x_130:
[----:B------:R-:W-:Y:S05]  /*65e0*/  BSYNC B0 ;  /* 0x0000000000007941 */ /* 0x000fea0003800000 */
.L_x_32:
[----:B------:R-:W-:Y:S01]  /*65f0*/  ULDC UR6, c[0x0][0xc] ;  /* 0x0000030000067ab9 */ /* 0x000fe20000000800 */
[----:B------:R-:W-:Y:S01]  /*6600*/  ULDC UR7, c[0x0][0x10] ;  /* 0x0000040000077ab9 */ /* 0x000fe20000000800 */
[----:B0--3-5:R-:W0:Y:S01]  /*6610*/  LDC R7, c[0x0][0x14] ;  /* 0x00000500ff077b82 */ /* 0x029e220000000800 */
[----:B------:R-:W-:Y:S01]  /*6620*/  UIMAD.WIDE.U32 UR6, UR6, UR7, URZ ;  /* 0x00000007060672a5 */ /* 0x000fe2000f8e003f */
[----:B------:R-:W-:Y:S02]  /*6630*/  IMAD.MOV.U32 R10, RZ, RZ, -0x1 ;  /* 0xffffffffff0a7424 */ /* 0x000fe400078e00ff */
[----:B------:R-:W-:-:S03]  /*6640*/  IMAD.MOV.U32 R101, RZ, RZ, -0x1 ;  /* 0xffffffffff657424 */ /* 0x000fc600078e00ff */
[----:B0-----:R-:W-:-:S04]  /*6650*/  IMAD.WIDE.U32 R2, R7, UR6, R2 ;  /* 0x0000000607027c25 */ /* 0x001fc8000f8e0002 */
[----:B------:R-:W-:Y:S01]  /*6660*/  IMAD R7, R7, UR7, RZ ;  /* 0x0000000707077c24 */ /* 0x000fe2000f8e02ff */
[----:B------:R-:W-:Y:S02]  /*6670*/  ULDC.64 UR6, c[0x0][0x650] ;  /* 0x0001940000067ab9 */ /* 0x000fe40000000a00 */
[----:B------:R-:W-:Y:S01]  /*6680*/  ISETP.GE.U32.AND P0, PT, R2, UR6, PT ;  /* 0x0000000602007c0c */ /* 0x000fe2000bf06070 */
[--C-:B------:R-:W-:Y:S01]  /*6690*/  IMAD.IADD R3, R3, 0x1, R7.reuse ;  /* 0x0000000103037824 */ /* 0x100fe200078e0207 */
[----:B------:R-:W-:-:S04]  /*66a0*/  PRMT R7, RZ, 0x7610, R7 ;  /* 0x00007610ff077816 */ /* 0x000fc80000000007 */
[----:B------:R-:W-:-:S13]  /*66b0*/  ISETP.GE.U32.AND.EX P0, PT, R3, UR7, PT, P0 ;  /* 0x0000000703007c0c */ /* 0x000fda000bf06100 */
[----:B------:R-:W-:Y:S05]  /*66c0*/  @P0 BRA `(.L_x_131) ;  /* 0x0000000400600947 */ /* 0x000fea0003800000 */
[----:B------:R-:W0:Y:S01]  /*66d0*/  S2R R20, SR_CTAID.X ;  /* 0x0000000000147919 */ /* 0x000e220000002500 */
[----:B------:R-:W3:Y:S01]  /*66e0*/  LDC.64 R14, c[0x0][0x628] ;  /* 0x00018a00ff0e7b82 */ /* 0x000ee20000000a00 */
[----:B------:R-:W-:Y:S01]  /*66f0*/  ULDC UR6, c[0x0][0x150] ;  /* 0x0000540000067ab9 */ /* 0x000fe20000000800 */
[----:B------:R-:W-:Y:S01]  /*6700*/  IMAD.MOV.U32 R12, RZ, RZ, R2 ;  /* 0x000000ffff0c7224 */ /* 0x000fe200078e0002 */
[----:B------:R-:W0:Y:S01]  /*6710*/  S2R R22, SR_CTAID.Y ;  /* 0x0000000000167919 */ /* 0x000e220000002600 */
[----:B------:R-:W-:-:S04]  /*6720*/  IMAD.MOV.U32 R13, RZ, RZ, R3 ;  /* 0x000000ffff0d7224 */ /* 0x000fc800078e0003 */
[----:B------:R-:W1:Y:S08]  /*6730*/  LDC R23, c[0x0][0x144] ;  /* 0x00005100ff177b82 */ /* 0x000e700000000800 */
[----:B------:R-:W1:Y:S08]  /*6740*/  LDC R16, c[0x0][0x630] ;  /* 0x00018c00ff107b82 */ /* 0x000e700000000800 */
[----:B------:R-:W1:Y:S01]  /*6750*/  LDC.64 R18, c[0x0][0x620] ;  /* 0x00018800ff127b82 */ /* 0x000e620000000a00 */
[----:B---3--:R-:W-:-:S04]  /*6760*/  ISETP.NE.U32.AND P0, PT, R14, RZ, PT ;  /* 0x000000ff0e00720c */ /* 0x008fc80003f05070 */
[----:B------:R-:W-:Y:S02]  /*6770*/  ISETP.NE.AND.EX P0, PT, R15, RZ, PT, P0 ;  /* 0x000000ff0f00720c */ /* 0x000fe40003f05300 */
[----:B0-----:R-:W-:-:S05]  /*6780*/  I2FP.F32.U32 R7, R20 ;  /* 0x0000001400077245 */ /* 0x001fca0000201000 */
[----:B------:R-:W-:-:S04]  /*6790*/  FMUL R7, R7, UR6 ;  /* 0x0000000607077c20 */ /* 0x000fc80008400000 */
[----:B------:R0:W3:Y:S02]  /*67a0*/  F2I.U32.TRUNC.NTZ R21, R7 ;  /* 0x0000000700157305 */ /* 0x0000e4000020f000 */
[----:B------:R-:W-:Y:S05]  /*67b0*/  @!P0 BRA `(.L_x_132) ;  /* 0x0000000000288947 */ /* 0x000fea0003800000 */
[----:B0-----:R-:W0:Y:S02]  /*67c0*/  LDC R7, c[0x0][0x634] ;  /* 0x00018d00ff077b82 */ /* 0x001e240000000800 */
        /* <DEDUP_REMOVED lines=9> */
.L_x_132:
[-CC-:B-1----:R-:W-:Y:S01]  /*6860*/  SHF.R.U64 R101, R12, R16.reuse, R13.reuse ;  /* 0x000000100c657219 */ /* 0x182fe2000000120d */
[----:B------:R-:W1:Y:S01]  /*6870*/  LDC.64 R28, c[0x0][0x640] ;  /* 0x00019000ff1c7b82 */ /* 0x000e620000000a00 */
[----:B0-----:R-:W-:Y:S01]  /*6880*/  SHF.R.U32.HI R7, RZ, R16, R13 ;  /* 0x00000010ff077219 */ /* 0x001fe2000001160d */
[----:B---3--:R-:W-:Y:S01]  /*6890*/  IMAD.MOV R21, RZ, RZ, -R21 ;  /* 0x000000ffff157224 */ /* 0x008fe200078e0a15 */
[----:B------:R-:W-:Y:S01]  /*68a0*/  IADD3 R11, P0, RZ, -R101, RZ ;  /* 0x80000065ff0b7210 */ /* 0x000fe20007f1e0ff */
[----:B------:R-:W-:Y:S02]  /*68b0*/  ULDC UR6, c[0x0][0x154] ;  /* 0x0000550000067ab9 */ /* 0x000fe40000000800 */
[----:B------:R-:W-:Y:S02]  /*68c0*/  IMAD R21, R23, R21, R20 ;  /* 0x0000001517157224 */ /* 0x000fe400078e0214 */
[----:B------:R-:W0:Y:S01]  /*68d0*/  LDC R12, c[0x0][0x618] ;  /* 0x00018600ff0c7b82 */ /* 0x000e220000000800 */
[----:B------:R-:W-:-:S02]  /*68e0*/  IMAD.X R7, RZ, RZ, ~R7, P0 ;  /* 0x000000ffff077224 */ /* 0x000fc400000e0e07 */
[----:B------:R-:W-:-:S04]  /*68f0*/  IMAD.WIDE.U32 R8, R11, R18, R2 ;  /* 0x000000120b087225 */ /* 0x000fc800078e0002 */
[----:B------:R-:W-:Y:S01]  /*6900*/  IMAD R10, R7, R18, RZ ;  /* 0x00000012070a7224 */ /* 0x000fe200078e02ff */
[----:B------:R-:W3:Y:S03]  /*6910*/  LDC R24, c[0x0][0x608] ;  /* 0x00018200ff187b82 */ /* 0x000ee60000000800 */
[----:B------:R-:W-:Y:S02]  /*6920*/  IMAD R7, R11, R19, R10 ;  /* 0x000000130b077224 */ /* 0x000fe400078e020a */
[----:B------:R-:W-:Y:S02]  /*6930*/  IMAD.MOV.U32 R11, RZ, RZ, 0x1 ;  /* 0x00000001ff0b7424 */ /* 0x000fe400078e00ff */
[----:B------:R-:W-:Y:S01]  /*6940*/  IMAD.IADD R7, R9, 0x1, R7 ;  /* 0x0000000109077824 */ /* 0x000fe200078e0207 */
[----:B------:R-:W5:Y:S01]  /*6950*/  LDC R26, c[0x0][0x658] ;  /* 0x00019600ff1a7b82 */ /* 0x000f620000000800 */
[----:B------:R-:W-:-:S02]  /*6960*/  I2FP.F32.U32 R9, R22 ;  /* 0x0000001600097245 */ /* 0x000fc40000201000 */
[----:B-1----:R-:W-:-:S03]  /*6970*/  ISETP.NE.U32.AND P0, PT, R28, RZ, PT ;  /* 0x000000ff1c00720c */ /* 0x002fc60003f05070 */
[----:B------:R-:W-:Y:S01]  /*6980*/  FMUL R10, R9, UR6 ;  /* 0x00000006090a7c20 */ /* 0x000fe20008400000 */
[----:B------:R-:W-:Y:S01]  /*6990*/  ISETP.NE.AND.EX P0, PT, R29, RZ, PT, P0 ;  /* 0x000000ff1d00720c */ /* 0x000fe20003f05300 */
[----:B------:R-:W1:Y:S01]  /*69a0*/  LDC R19, c[0x0][0x148] ;  /* 0x00005200ff137b82 */ /* 0x000e620000000800 */
[-CC-:B0-----:R-:W-:Y:S01]  /*69b0*/  SHF.R.U64 R16, R8, R12.reuse, R7.reuse ;  /* 0x0000000c08107219 */ /* 0x181fe20000001207 */
[----:B------:R0:W0:Y:S01]  /*69c0*/  F2I.U32.TRUNC.NTZ R18, R10 ;  /* 0x0000000a00127305 */ /* 0x000022000020f000 */
[----:B------:R-:W-:Y:S01]  /*69d0*/  SHF.R.U32.HI R7, RZ, R12, R7 ;  /* 0x0000000cff077219 */ /* 0x000fe20000011607 */
[----:B------:R-:W-:-:S04]  /*69e0*/  IMAD.MOV.U32 R9, RZ, RZ, -0x1 ;  /* 0xffffffffff097424 */ /* 0x000fc800078e00ff */
[----:B------:R-:W0:Y:S01]  /*69f0*/  LDC R20, c[0x0][0x600] ;  /* 0x00018000ff147b82 */ /* 0x000e220000000800 */
[-CC-:B---3--:R-:W-:Y:S02]  /*6a00*/  SHF.R.U64 R14, R16, R24.reuse, R7.reuse ;  /* 0x00000018100e7219 */ /* 0x188fe40000001207 */
[----:B------:R-:W-:-:S05]  /*6a10*/  SHF.R.U32.HI R7, RZ, R24, R7 ;  /* 0x00000018ff077219 */ /* 0x000fca0000011607 */
[----:B------:R-:W3:Y:S01]  /*6a20*/  LDC R25, c[0x0][0x648] ;  /* 0x00019200ff197b82 */ /* 0x000ee20000000800 */
[-C--:B-----5:R-:W-:Y:S02]  /*6a30*/  SHF.L.U32 R8, R9, R26.reuse, RZ ;  /* 0x0000001a09087219 */ /* 0x0a0fe400000006ff */
[-CC-:B------:R-:W-:Y:S02]  /*6a40*/  SHF.R.U64 R17, R14, R26.reuse, R7.reuse ;  /* 0x0000001a0e117219 */ /* 0x180fe40000001207 */
[----:B------:R-:W-:Y:S02]  /*6a50*/  SHF.R.U32.HI R9, RZ, R26, R7 ;  /* 0x0000001aff097219 */ /* 0x000fe40000011607 */
[----:B------:R-:W-:Y:S01]  /*6a60*/  LOP3.LUT R23, RZ, R8, RZ, 0x33, !PT ;  /* 0x00000008ff177212 */ /* 0x000fe200078e33ff */
[----:B------:R-:W0:Y:S01]  /*6a70*/  LDC R27, c[0x0][0x638] ;  /* 0x00018e00ff1b7b82 */ /* 0x000e220000000800 */
[----:B------:R-:W-:Y:S01]  /*6a80*/  SHF.L.U32 R26, R11, R26, RZ ;  /* 0x0000001a0b1a7219 */ /* 0x000fe200000006ff */
[----:B------:R-:W-:-:S06]  /*6a90*/  IMAD.MOV.U32 R8, RZ, RZ, R17 ;  /* 0x000000ffff087224 */ /* 0x000fcc00078e0011 */
[----:B--2-4-:R-:W2:Y:S01]  /*6aa0*/  LDC R30, c[0x0][0x610] ;  /* 0x00018400ff1e7b82 */ /* 0x014ea20000000800 */
[----:B------:R-:W-:Y:S05]  /*6ab0*/  @!P0 BRA `(.L_x_133) ;  /* 0x0000000000288947 */ /* 0x000fea0003800000 */
[----:B------:R-:W4:Y:S02]  /*6ac0*/  LDC R8, c[0x0][0x64c] ;  /* 0x00019300ff087b82 */ /* 0x000f240000000800 */
[----:B----4-:R-:W-:-:S05]  /*6ad0*/  IADD3 R7, P0, R17, R8, RZ ;  /* 0x0000000811077210 */ /* 0x010fca0007f1e0ff */
[----:B------:R-:W-:-:S04]  /*6ae0*/  IMAD.X R15, RZ, RZ, R9, P0 ;  /* 0x000000ffff0f7224 */ /* 0x000fc800000e0609 */
[----:B------:R-:W-:-:S04]  /*6af0*/  IMAD.WIDE.U32 R8, R15, R28, RZ ;  /* 0x0000001c0f087225 */ /* 0x000fc800078e00ff */
[----:B0-----:R-:W-:-:S04]  /*6b00*/  IMAD.WIDE.U32 R10, P0, R7, R29, R8 ;  /* 0x0000001d070a7225 */ /* 0x001fc80007800008 */
[----:B------:R-:W-:-:S04]  /*6b10*/  IMAD.WIDE.U32 R8, R7, R28, RZ ;  /* 0x0000001c07087225 */ /* 0x000fc800078e00ff */
[----:B------:R-:W-:Y:S01]  /*6b20*/  IMAD.X R13, RZ, RZ, RZ, P0 ;  /* 0x000000ffff0d7224 */ /* 0x000fe200000e06ff */
[----:B------:R-:W-:Y:S01]  /*6b30*/  IADD3 RZ, P0, R9, R10, RZ ;  /* 0x0000000a09ff7210 */ /* 0x000fe20007f1e0ff */
[----:B------:R-:W-:-:S04]  /*6b40*/  IMAD.MOV.U32 R12, RZ, RZ, R11 ;  /* 0x000000ffff0c7224 */ /* 0x000fc800078e000b */
[----:B------:R-:W-:-:S08]  /*6b50*/  IMAD.WIDE.U32.X R8, R15, R29, R12, P0 ;  /* 0x0000001d0f087225 */ /* 0x000fd000000e040c */
.L_x_133:
[----:B---3--:R-:W-:Y:S01]  /*6b60*/  SHF.R.U64 R7, R8, R25, R9 ;  /* 0x0000001908077219 */ /* 0x008fe20000001209 */
[----:B0-----:R-:W-:Y:S01]  /*6b70*/  VIADD R9, R20, 0xffffffff ;  /* 0xffffffff14097836 */ /* 0x001fe20000000000 */
[----:B------:R-:W-:Y:S01]  /*6b80*/  LOP3.LUT R32, R14, R23, RZ, 0xc0, !PT ;  /* 0x000000170e207212 */ /* 0x000fe200078ec0ff */
[----:B------:R-:W-:Y:S02]  /*6b90*/  IMAD.MOV R18, RZ, RZ, -R18 ;  /* 0x000000ffff127224 */ /* 0x000fe400078e0a12 */
[----:B------:R-:W-:Y:S01]  /*6ba0*/  IMAD.MOV R8, RZ, RZ, -R7 ;  /* 0x000000ffff087224 */ /* 0x000fe200078e0a07 */
[----:B------:R-:W-:Y:S01]  /*6bb0*/  LOP3.LUT R16, R16, R9, RZ, 0xc0, !PT ;  /* 0x0000000910107212 */ /* 0x000fe200078ec0ff */
[----:B------:R-:W-:Y:S02]  /*6bc0*/  IMAD R32, R26, R7, R32 ;  /* 0x000000071a207224 */ /* 0x000fe400078e0220 */
[----:B-1----:R-:W-:Y:S02]  /*6bd0*/  @P4 IMAD R21, R19, R18, R22 ;  /* 0x0000001213154224 */ /* 0x002fe400078e0216 */
[----:B------:R-:W-:-:S02]  /*6be0*/  IMAD R7, R8, R27, R17 ;  /* 0x0000001b08077224 */ /* 0x000fc400078e0211 */
[----:B--2---:R-:W-:Y:S02]  /*6bf0*/  IMAD R32, R32, R30, R21 ;  /* 0x0000001e20207224 */ /* 0x004fe400078e0215 */
[----:B------:R-:W-:Y:S02]  /*6c00*/  IMAD R9, R7, R20, R16 ;  /* 0x0000001407097224 */ /* 0x000fe400078e0210 */
[----:B------:R-:W-:-:S03]  /*6c10*/  IMAD.MOV.U32 R8, RZ, RZ, 0x1 ;  /* 0x00000001ff087424 */ /* 0x000fc600078e00ff */
[----:B------:R-:W-:Y:S02]  /*6c20*/  SEL R10, R9, R32, !P4 ;  /* 0x00000020090a7207 */ /* 0x000fe40006000000 */
[----:B------:R-:W-:Y:S02]  /*6c30*/  PRMT R7, R8, 0x7610, R7 ;  /* 0x0000761008077816 */ /* 0x000fe40000000007 */
[----:B------:R-:W-:-:S07]  /*6c40*/  SEL R32, R32, R9, !P4 ;  /* 0x0000000920207207 */ /* 0x000fce0006000000 */
.L_x_131:
[----:B------:R-:W-:Y:S01]  /*6c50*/  LOP3.LUT P0, RZ, R7, 0xff, RZ, 0xc0, !PT ;  /* 0x000000ff07ff7812 */ /* 0x000fe2000780c0ff */
[----:B------:R-:W-:-:S12]  /*6c60*/  IMAD.MOV.U32 R11, RZ, RZ, R32 ;  /* 0x000000ffff0b7224 */ /* 0x000fd800078e0020 */
[----:B------:R-:W-:Y:S05]  /*6c70*/  @P0 BRA `(.L_x_134) ;  /* 0xffffffa400800947 */ /* 0x000fea000383ffff */
[----:B------:R-:W-:Y:S05]  /*6c80*/  EXIT ;  /* 0x000000000000794d */ /* 0x000fea0003800000 */
.L_x_4:
[----:B0-----:R-:W-:Y:S01]  /*6c90*/  ULDC.64 UR4, c[0x0][0x650] ;  /* 0x0001940000047ab9 */ /* 0x001fe20000000a00 */
        /* <DEDUP_REMOVED lines=25> */
.L_x_136:
[-CC-:B------:R-:W-:Y:S01]  /*6e30*/  SHF.R.U64 R16, R14, R18.reuse, R15.reuse ;  /* 0x000000120e107219 */ /* 0x180fe2000000120f */
[----:B------:R-:W0:Y:S01]  /*6e40*/  LDC R22, c[0x0][0x618] ;  /* 0x00018600ff167b82 */ /* 0x000e220000000800 */
[----:B------:R-:W-:Y:S01]  /*6e50*/  SHF.R.U32.HI R7, RZ, R18, R15 ;  /* 0x00000012ff077219 */ /* 0x000fe2000001160f */
[----:B------:R-:W-:Y:S01]  /*6e60*/  ULDC UR4, c[0x0][0x150] ;  /* 0x0000540000047ab9 */ /* 0x000fe20000000800 */
[----:B------:R-:W-:Y:S02]  /*6e70*/  IADD3 R9, P0, RZ, -R16, RZ ;  /* 0x80000010ff097210 */ /* 0x000fe40007f1e0ff */
[----:B------:R-:W-:-:S03]  /*6e80*/  I2FP.F32.U32 R10, R6 ;  /* 0x00000006000a7245 */ /* 0x000fc60000201000 */
[----:B------:R-:W1:Y:S01]  /*6e90*/  LDC.64 R24, c[0x0][0x640] ;  /* 0x00019000ff187b82 */ /* 0x000e620000000a00 */
[----:B------:R-:W-:Y:S02]  /*6ea0*/  IMAD.X R7, RZ, RZ, ~R7, P0 ;  /* 0x000000ffff077224 */ /* 0x000fe400000e0e07 */
[----:B------:R-:W-:Y:S01]  /*6eb0*/  FMUL R13, R10, UR4 ;  /* 0x000000040a0d7c20 */ /* 0x000fe20008400000 */
[----:B------:R-:W-:Y:S01]  /*6ec0*/  IMAD.WIDE.U32 R10, R9, R20, R2 ;  /* 0x00000014090a7225 */ /* 0x000fe200078e0002 */
[----:B------:R-:W-:-:S03]  /*6ed0*/  ULDC UR4, c[0x0][0x154] ;  /* 0x0000550000047ab9 */ /* 0x000fc60000000800 */
[----:B------:R-:W-:Y:S01]  /*6ee0*/  IMAD R12, R7, R20, RZ ;  /* 0x00000014070c7224 */ /* 0x000fe200078e02ff */
[----:B------:R-:W2:Y:S01]  /*6ef0*/  LDC R15, c[0x0][0x144] ;  /* 0x00005100ff0f7b82 */ /* 0x000ea20000000800 */
[----:B------:R-:W3:Y:S02]  /*6f00*/  F2I.U32.TRUNC.NTZ R13, R13 ;  /* 0x0000000d000d7305 */ /* 0x000ee4000020f000 */
[----:B------:R-:W-:Y:S02]  /*6f10*/  IMAD R7, R9, R21, R12 ;  /* 0x0000001509077224 */ /* 0x000fe400078e020c */
[----:B------:R-:W-:Y:S02]  /*6f20*/  IMAD.MOV.U32 R12, RZ, RZ, 0x1 ;  /* 0x00000001ff0c7424 */ /* 0x000fe400078e00ff */
[----:B------:R-:W-:Y:S01]  /*6f30*/  IMAD.IADD R7, R11, 0x1, R7 ;  /* 0x000000010b077824 */ /* 0x000fe200078e0207 */
[----:B------:R-:W4:Y:S04]  /*6f40*/  LDC R18, c[0x0][0x608] ;  /* 0x00018200ff127b82 */ /* 0x000f280000000800 */
[----:B0-----:R-:W-:-:S02]  /*6f50*/  SHF.R.U64 R14, R10, R22, R7 ;  /* 0x000000160a0e7219 */ /* 0x001fc40000001207 */
[----:B------:R-:W-:Y:S02]  /*6f60*/  I2FP.F32.U32 R10, R8 ;  /* 0x00000008000a7245 */ /* 0x000fe40000201000 */
[----:B------:R-:W0:Y:S01]  /*6f70*/  LDC R23, c[0x0][0x658] ;  /* 0x00019600ff177b82 */ /* 0x000e220000000800 */
[----:B-1----:R-:W-:Y:S01]  /*6f80*/  ISETP.NE.U32.AND P0, PT, R24, RZ, PT ;  /* 0x000000ff1800720c */ /* 0x002fe20003f05070 */
[----:B---3--:R-:W-:Y:S01]  /*6f90*/  IMAD.MOV R9, RZ, RZ, -R13 ;  /* 0x000000ffff097224 */ /* 0x008fe200078e0a0d */
[----:B------:R-:W-:Y:S01]  /*6fa0*/  SHF.R.U32.HI R7, RZ, R22, R7 ;  /* 0x00000016ff077219 */ /* 0x000fe20000011607 */
[----:B------:R-:W-:Y:S01]  /*6fb0*/  FMUL R10, R10, UR4 ;  /* 0x000000040a0a7c20 */ /* 0x000fe20008400000 */
[----:B------:R-:W-:-:S03]  /*6fc0*/  ISETP.NE.AND.EX P0, PT, R25, RZ, PT, P0 ;  /* 0x000000ff1900720c */ /* 0x000fc60003f05300 */
[----:B------:R-:W1:Y:S01]  /*6fd0*/  LDC R21, c[0x0][0x148] ;  /* 0x00005200ff157b82 */ /* 0x000e620000000800 */
[----:B--2---:R-:W-:Y:S01]  /*6fe0*/  IMAD R22, R15, R9, R6 ;  /* 0x000000090f167224 */ /* 0x004fe200078e0206 */
[----:B------:R2:W3:Y:S06]  /*6ff0*/  F2I.U32.TRUNC.NTZ R19, R10 ;  /* 0x0000000a00137305 */ /* 0x0004ec000020f000 */
[----:B------:R-:W1:Y:S01]  /*7000*/  LDC R20, c[0x0][0x600] ;  /* 0x00018000ff147b82 */ /* 0x000e620000000800 */
[-CC-:B----4-:R-:W-:Y:S02]  /*7010*/  SHF.R.U64 R17, R14, R18.reuse, R7.reuse ;  /* 0x000000120e117219 */ /* 0x190fe40000001207 */
[----:B------:R-:W-:Y:S01]  /*7020*/  SHF.R.U32.HI R6, RZ, R18, R7 ;  /* 0x00000012ff067219 */ /* 0x000fe20000011607 */
[----:B------:R-:W-:-:S04]  /*7030*/  IMAD.MOV.U32 R18, RZ, RZ, -0x1 ;  /* 0xffffffffff127424 */ /* 0x000fc800078e00ff */
[----:B------:R-:W4:Y:S01]  /*7040*/  LDC R26, c[0x0][0x648] ;  /* 0x00019200ff1a7b82 */ /* 0x000f220000000800 */
[-C--:B0-----:R-:W-:Y:S02]  /*7050*/  SHF.L.U32 R9, R18, R23.reuse, RZ ;  /* 0x0000001712097219 */ /* 0x081fe400000006ff */
[-CC-:B------:R-:W-:Y:S02]  /*7060*/  SHF.R.U64 R18, R17, R23.reuse, R6.reuse ;  /* 0x0000001711127219 */ /* 0x180fe40000001206 */
[-C--:B------:R-:W-:Y:S02]  /*7070*/  SHF.R.U32.HI R7, RZ, R23.reuse, R6 ;  /* 0x00000017ff077219 */ /* 0x080fe40000011606 */
[----:B------:R-:W-:Y:S01]  /*7080*/  SHF.L.U32 R23, R12, R23, RZ ;  /* 0x000000170c177219 */ /* 0x000fe200000006ff */
[----:B------:R-:W0:Y:S01]  /*7090*/  LDC R27, c[0x0][0x638] ;  /* 0x00018e00ff1b7b82 */ /* 0x000e220000000800 */
[----:B------:R-:W-:Y:S01]  /*70a0*/  LOP3.LUT R28, RZ, R9, RZ, 0x33, !PT ;  /* 0x00000009ff1c7212 */ /* 0x000fe200078e33ff */
[----:B------:R-:W-:-:S06]  /*70b0*/  IMAD.MOV.U32 R6, RZ, RZ, R18 ;  /* 0x000000ffff067224 */ /* 0x000fcc00078e0012 */
[----:B------:R-:W0:Y:S01]  /*70c0*/  LDC R29, c[0x0][0x610] ;  /* 0x00018400ff1d7b82 */ /* 0x000e220000000800 */
[----:B--23--:R-:W-:Y:S05]  /*70d0*/  @!P0 BRA `(.L_x_137) ;  /* 0x0000000000288947 */ /* 0x00cfea0003800000 */
[----:B------:R-:W2:Y:S02]  /*70e0*/  LDC R9, c[0x0][0x64c] ;  /* 0x00019300ff097b82 */ /* 0x000ea40000000800 */
[----:B--2---:R-:W-:-:S05]  /*70f0*/  IADD3 R9, P0, R18, R9, RZ ;  /* 0x0000000912097210 */ /* 0x004fca0007f1e0ff */
        /* <DEDUP_REMOVED lines=8> */
.L_x_137:
[----:B----4-:R-:W-:Y:S01]  /*7180*/  SHF.R.U64 R7, R6, R26, R7 ;  /* 0x0000001a06077219 */ /* 0x010fe20000001207 */
[----:B-1----:R-:W-:Y:S01]  /*7190*/  VIADD R13, R20, 0xffffffff ;  /* 0xffffffff140d7836 */ /* 0x002fe20000000000 */
[----:B------:R-:W-:Y:S01]  /*71a0*/  LOP3.LUT R6, R17, R28, RZ, 0xc0, !PT ;  /* 0x0000001c11067212 */ /* 0x000fe200078ec0ff */
[----:B------:R-:W-:Y:S02]  /*71b0*/  IMAD.MOV R19, RZ, RZ, -R19 ;  /* 0x000000ffff137224 */ /* 0x000fe400078e0a13 */
[----:B------:R-:W-:Y:S02]  /*71c0*/  IMAD.MOV R9, RZ, RZ, -R7 ;  /* 0x000000ffff097224 */ /* 0x000fe400078e0a07 */
[----:B------:R-:W-:Y:S01]  /*71d0*/  IMAD R11, R23, R7, R6 ;  /* 0x00000007170b7224 */ /* 0x000fe200078e0206 */
[----:B------:R-:W-:Y:S01]  /*71e0*/  LOP3.LUT R7, R14, R13, RZ, 0xc0, !PT ;  /* 0x0000000d0e077212 */ /* 0x000fe200078ec0ff */
[----:B------:R-:W-:Y:S02]  /*71f0*/  @P4 IMAD R22, R21, R19, R8 ;  /* 0x0000001315164224 */ /* 0x000fe400078e0208 */
[----:B0-----:R-:W-:-:S02]  /*7200*/  IMAD R6, R9, R27, R18 ;  /* 0x0000001b09067224 */ /* 0x001fc400078e0212 */
[----:B------:R-:W-:Y:S02]  /*7210*/  IMAD R11, R11, R29, R22 ;  /* 0x0000001d0b0b7224 */ /* 0x000fe400078e0216 */
[----:B------:R-:W-:Y:S02]  /*7220*/  IMAD R6, R6, R20, R7 ;  /* 0x0000001406067224 */ /* 0x000fe400078e0207 */
[----:B------:R-:W-:Y:S02]  /*7230*/  IMAD.MOV.U32 R9, RZ, RZ, 0x1 ;  /* 0x00000001ff097424 */ /* 0x000fe400078e00ff */
[----:B------:R-:W-:Y:S01]  /*7240*/  IMAD.MOV.U32 R10, RZ, RZ, R16 ;  /* 0x000000ffff0a7224 */ /* 0x000fe200078e0010 */
[----:B------:R-:W-:Y:S02]  /*7250*/  SEL R14, R6, R11, !P4 ;  /* 0x0000000b060e7207 */ /* 0x000fe40006000000 */
[----:B------:R-:W-:-:S07]  /*7260*/  SEL R11, R11, R6, !P4 ;  /* 0x000000060b0b7207 */ /* 0x000fce0006000000 */
.L_x_135:
[----:B------:R-:W-:-:S08]  /*7270*/  NOP ;  /* 0x0000000000007918 */ /* 0x000fd00000000000 */
[----:B------:R-:W0:-:S00]  /*7280*/  USETMAXREG.DEALLOC.CTAPOOL 0x28 ;  /* 0x00000028000079c8 */ /* 0x000e0000080e0500 */
[----:B0-----:R-:W-:-:S13]  /*7290*/  ISETP.NE.AND P0, PT, R5, RZ, PT ;  /* 0x000000ff0500720c */ /* 0x001fda0003f05270 */
[----:B------:R-:W-:Y:S05]  /*72a0*/  @P0 EXIT ;  /* 0x000000000000094d */ /* 0x000fea0003800000 */
[----:B------:R-:W-:Y:S01]  /*72b0*/  LOP3.LUT P0, RZ, R9, 0xff, RZ, 0xc0, !PT ;  /* 0x000000ff09ff7812 */ /* 0x000fe2000780c0ff */
[----:B------:R-:W-:Y:S02]  /*72c0*/  IMAD.MOV.U32 R5, RZ, RZ, 0x1 ;  /* 0x00000001ff057424 */ /* 0x000fe400078e00ff */
[----:B------:R-:W-:-:S10]  /*72d0*/  IMAD.MOV.U32 R13, RZ, RZ, RZ ;  /* 0x000000ffff0d7224 */ /* 0x000fd400078e00ff */
[----:B------:R-:W-:Y:S05]  /*72e0*/  @!P0 BRA `(.L_x_138) ;  /* 0x0000000c002c8947 */ /* 0x000fea0003800000 */
[----:B------:R-:W0:Y:S01]  /*72f0*/  LDC R5, c[0x0][0x28c] ;  /* 0x0000a300ff057b82 */ /* 0x000e220000000800 */
[----:B------:R-:W-:Y:S01]  /*7300*/  ULDC UR5, c[0x0][0x600] ;  /* 0x0001800000057ab9 */ /* 0x000fe20000000800 */
[----:B------:R-:W-:Y:S01]  /*7310*/  ULDC UR4, c[0x0][0xc] ;  /* 0x0000030000047ab9 */ /* 0x000fe20000000800 */
[----:B------:R-:W-:Y:S01]  /*7320*/  UIADD3 UR16, UR5, -0x1, URZ ;  /* 0xffffffff05107890 */ /* 0x000fe2000fffe03f */
[C---:B------:R-:W-:Y:S01]  /*7330*/  LOP3.LUT P2, RZ, R0.reuse, 0x7f, RZ, 0xc0, !PT ;  /* 0x0000007f00ff7812 */ /* 0x040fe2000784c0ff */
[----:B------:R-:W-:Y:S01]  /*7340*/  ULDC UR6, c[0x0][0x658] ;  /* 0x0001960000067ab9 */ /* 0x000fe20000000800 */
[----:B------:R-:W-:Y:S01]  /*7350*/  ULDC UR5, c[0x0][0x10] ;  /* 0x0000040000057ab9 */ /* 0x000fe20000000800 */
[----:B------:R-:W-:Y:S01]  /*7360*/  UMOV UR7, 0xffffffff ;  /* 0xffffffff00077882 */ /* 0x000fe20000000000 */
[----:B------:R-:W-:Y:S01]  /*7370*/  UMOV UR8, 0x1 ;  /* 0x0000000100087882 */ /* 0x000fe20000000000 */
[----:B------:R-:W-:Y:S01]  /*7380*/  UIMAD.WIDE.U32 UR4, UR4, UR5, URZ ;  /* 0x00000005040472a5 */ /* 0x000fe2000f8e003f */
[----:B------:R-:W-:Y:S01]  /*7390*/  LOP3.LUT P0, RZ, R0, 0x1f, RZ, 0xc0, !PT ;  /* 0x0000001f00ff7812 */ /* 0x000fe2000780c0ff */
[----:B------:R-:W-:Y:S01]  /*73a0*/  USHF.L.U32 UR7, UR7, UR6, URZ ;  /* 0x0000000607077299 */ /* 0x000fe2000800063f */
[----:B------:R-:W-:Y:S01]  /*73b0*/  BSSY B0, `(.L_x_138) ;  /* 0x00000be000007945 */ /* 0x000fe20003800000 */
[----:B------:R-:W-:Y:S01]  /*73c0*/  USHF.L.U32 UR18, UR8, UR6, URZ ;  /* 0x0000000608127299 */ /* 0x000fe2000800063f */
[----:B------:R-:W-:Y:S01]  /*73d0*/  IMAD.MOV.U32 R15, RZ, RZ, 0x1 ;  /* 0x00000001ff0f7424 */ /* 0x000fe200078e00ff */
[----:B------:R-:W-:Y:S01]  /*73e0*/  LOP3.LUT R16, R4, 0x2, RZ, 0xfc, !PT ;  /* 0x0000000204107812 */ /* 0x000fe200078efcff */
[----:B------:R-:W-:Y:S01]  /*73f0*/  ULDC UR6, c[0x0][0x14] ;  /* 0x0000050000067ab9 */ /* 0x000fe20000000800 */
[----:B------:R-:W-:Y:S01]  /*7400*/  PLOP3.LUT P0, PT, P0, P2, PT, 0x8a, 0x0 ;  /* 0x000000000000781c */ /* 0x000fe20000705172 */
[----:B------:R-:W-:Y:S01]  /*7410*/  UIMAD.WIDE.U32 UR20, UR4, UR6, URZ ;  /* 0x00000006041472a5 */ /* 0x000fe2000f8e003f */
[----:B------:R-:W-:Y:S01]  /*7420*/  IMAD.MOV.U32 R13, RZ, RZ, RZ ;  /* 0x000000ffff0d7224 */ /* 0x000fe200078e00ff */
[----:B------:R-:W-:-:S02]  /*7430*/  UIMAD UR13, UR5, UR6, URZ ;  /* 0x00000006050d72a4 */ /* 0x000fc4000f8e023f */
[----:B------:R-:W-:Y:S01]  /*7440*/  ULOP3.LUT UR17, URZ, UR7, URZ, 0x33, !UPT ;  /* 0x000000073f117292 */ /* 0x000fe2000f8e333f */
[----:B0-----:R-:W-:Y:S01]  /*7450*/  VIADD R5, R5, 0x1f ;  /* 0x0000001f05057836 */ /* 0x001fe20000000000 */
[----:B------:R-:W-:Y:S01]  /*7460*/  UIADD3 UR13, UR21, UR13, URZ ;  /* 0x0000000d150d7290 */ /* 0x000fe2000fffe03f */
[----:B------:R-:W-:-:S03]  /*7470*/  ULDC.64 UR22, c[0x0][0x198] ;  /* 0x0000660000167ab9 */ /* 0x000fc60000000a00 */
[----:B------:R-:W-:-:S04]  /*7480*/  SHF.R.S32.HI R6, RZ, 0x1f, R5 ;  /* 0x0000001fff067819 */ /* 0x000fc80000011405 */
[----:B------:R-:W-:Y:S01]  /*7490*/  LEA.HI R6, R6, R5, RZ, 0x5 ;  /* 0x0000000506067211 */ /* 0x000fe200078f28ff */
[----:B------:R-:W-:-:S03]  /*74a0*/  IMAD.MOV.U32 R5, RZ, RZ, 0x1 ;  /* 0x00000001ff057424 */ /* 0x000fc600078e00ff */
[----:B------:R-:W-:-:S05]  /*74b0*/  SHF.R.S32.HI R12, RZ, 0x5, R6 ;  /* 0x00000005ff0c7819 */ /* 0x000fca0000011406 */
[----:B------:R-:W-:-:S07]  /*74c0*/  VIADD R0, R12, 0x1 ;  /* 0x000000010c007836 */ /* 0x000fce0000000000 */
.L_x_150:
[----:B------:R-:W-:-:S03]  /*74d0*/  UMOV UR4, 0xffffffff ;  /* 0xffffffff00047882 */ /* 0x000fc60000000000 */
[----:B------:R-:W-:Y:S05]  /*74e0*/  BRA.DIV UR4, `(.L_x_139) ;  /* 0x0000001e04447947 */ /* 0x000fea000b800000 */
[----:B------:R-:W-:-:S13]  /*74f0*/  ELECT P1, URZ, PT ;  /* 0x00000000003f782f */ /* 0x000fda0003820000 */
.L_x_187:
[----:B------:R-:W0:Y:S01]  /*7500*/  LDC R6, c[0x0][0x28c] ;  /* 0x0000a300ff067b82 */ /* 0x000e220000000800 */
[----:B------:R-:W-:Y:S01]  /*7510*/  BSSY B1, `(.L_x_140) ;  /* 0x0000037000017945 */ /* 0x000fe20003800000 */
[----:B0-----:R-:W-:-:S13]  /*7520*/  ISETP.LT.OR P1, PT, R6, 0x1, !P1 ;  /* 0x000000010600780c */ /* 0x001fda0004f21670 */
[----:B------:R-:W-:Y:S05]  /*7530*/  @P1 BRA `(.L_x_141) ;  /* 0x0000000000d01947 */ /* 0x000fea0003800000 */
[----:B------:R-:W-:Y:S02]  /*7540*/  IMAD R17, R14, 0x30, RZ ;  /* 0x000000300e117824 */ /* 0x000fe400078e02ff */
[----:B------:R-:W-:Y:S02]  /*7550*/  IMAD R18, R11, 0xc0, RZ ;  /* 0x000000c00b127824 */ /* 0x000fe400078e02ff */
[----:B------:R-:W-:Y:S02]  /*7560*/  IMAD.MOV.U32 R20, RZ, RZ, RZ ;  /* 0x000000ffff147224 */ /* 0x000fe400078e00ff */
[----:B------:R-:W-:Y:S02]  /*7570*/  IMAD.MOV.U32 R6, RZ, RZ, R0 ;  /* 0x000000ffff067224 */ /* 0x000fe400078e0000 */
[----:B------:R-:W-:Y:S02]  /*7580*/  IMAD.MOV.U32 R7, RZ, RZ, R5 ;  /* 0x000000ffff077224 */ /* 0x000fe400078e0005 */
[----:B------:R-:W-:-:S07]  /*7590*/  IMAD.MOV.U32 R8, RZ, RZ, R13 ;  /* 0x000000ffff087224 */ /* 0x000fce00078e000d */
.L_x_145:
[----:B------:R-:W0:Y:S01]  /*75a0*/  S2R R14, SR_CgaCtaId ;  /* 0x00000000000e7919 */ /* 0x000e220000008800 */
[----:B------:R-:W-:Y:S01]  /*75b0*/  MOV R9, 0x400 ;  /* 0x0000040000097802 */ /* 0x000fe20000000f00 */
[----:B------:R-:W1:Y:S03]  /*75c0*/  @!P2 LDC R11, c[0x0][0x500] ;  /* 0x00014000ff0bab82 */ /* 0x000e660000000800 */
[----:B0-----:R-:W-:Y:S02]  /*75d0*/  LEA R19, R14, R9, 0x18 ;  /* 0x000000090e137211 */ /* 0x001fe400078ec0ff */
[----:B------:R-:W-:-:S03]  /*75e0*/  SHF.L.U32 R9, R7, 0x1f, RZ ;  /* 0x0000001f07097819 */ /* 0x000fc600000006ff */
[----:B------:R-:W-:-:S04]  /*75f0*/  IMAD R14, R8, 0x8, R19 ;  /* 0x00000008080e7824 */ /* 0x000fc800078e0213 */
[----:B------:R-:W0:Y:S02]  /*7600*/  SYNCS.PHASECHK.TRANS64.TRYWAIT P1, [R14+URZ+0xf0], R9 ;  /* 0x0000f0090e0075a7 */ /* 0x000e24000802017f */
[----:B01----:R-:W-:Y:S05]  /*7610*/  @!P1 BRA `(.L_x_142) ;  /* 0x0000001c00189947 */ /* 0x003fea0003800000 */
.L_x_188:
[----:B0-----:R-:W-:Y:S01]  /*7620*/  PRMT R9, R16, 0x9910, RZ ;  /* 0x0000991010097816 */ /* 0x001fe200000000ff */
[----:B------:R0:W-:Y:S03]  /*7630*/  @!P2 SYNCS.ARRIVE.TRANS64 RZ, [R14+URZ], R11 ;  /* 0x0000000b0effa9a7 */ /* 0x0001e6000800003f */
[----:B------:R-:W-:-:S13]  /*7640*/  ISETP.NE.AND P1, PT, R9, 0x2, PT ;  /* 0x000000020900780c */ /* 0x000fda0003f25270 */
[----:B0-----:R-:W-:Y:S05]  /*7650*/  @P1 BRA `(.L_x_143) ;  /* 0x0000000000041947 */ /* 0x001fea0003800000 */
[----:B------:R-:W-:Y:S01]  /*7660*/  BPT.TRAP 0x1 ;  /* 0x000000040000795c */ /* 0x000fe20000300000 */
.L_x_143:
[----:B------:R-:W-:Y:S05]  /*7670*/  @P0 BRA `(.L_x_144) ;  /* 0x0000000000040947 */ /* 0x000fea0003800000 */
[----:B------:R-:W-:Y:S01]  /*7680*/  BPT.TRAP 0x1 ;  /* 0x000000040000795c */ /* 0x000fe20000300000 */
.L_x_144:
[--C-:B------:R-:W-:Y:S01]  /*7690*/  IMAD R9, R8, 0x1800, R19.reuse ;  /* 0x0000180008097824 */ /* 0x100fe200078e0213 */
[----:B------:R-:W-:Y:S01]  /*76a0*/  R2UR UR9, R14 ;  /* 0x000000000e0972ca */ /* 0x000fe200000e0000 */
[----:B------:R-:W-:Y:S01]  /*76b0*/  IMAD R19, R8, 0x600, R19 ;  /* 0x0000060008137824 */ /* 0x000fe200078e0213 */
[----:B------:R-:W-:Y:S01]  /*76c0*/  UIADD3 UR4, UP0, UR22, 0xf0, URZ ;  /* 0x000000f016047890 */ /* 0x000fe2000ff1e03f */
[----:B------:R-:W-:Y:S01]  /*76d0*/  VIADD R6, R6, 0xffffffff ;  /* 0xffffffff06067836 */ /* 0x000fe20000000000 */
[----:B------:R-:W-:Y:S01]  /*76e0*/  R2UR UR5, R9 ;  /* 0x00000000090572ca */ /* 0x000fe200000e0000 */
[----:B------:R-:W-:Y:S01]  /*76f0*/  UIADD3 UR24, UP1, UR22, 0x1f0, URZ ;  /* 0x000001f016187890 */ /* 0x000fe2000ff3e03f */
[----:B------:R-:W-:Y:S01]  /*7700*/  R2UR UR8, R19 ;  /* 0x00000000130872ca */ /* 0x000fe200000e0000 */
[----:B------:R-:W-:Y:S01]  /*7710*/  VIADD R8, R8, 0x1 ;  /* 0x0000000108087836 */ /* 0x000fe20000000000 */
[----:B------:R-:W-:Y:S01]  /*7720*/  R2UR UR11, R18 ;  /* 0x00000000120b72ca */ /* 0x000fe200000e0000 */
[----:B------:R-:W-:Y:S01]  /*7730*/  UIADD3.X UR25, URZ, UR23, URZ, UP1, !UPT ;  /* 0x000000173f197290 */ /* 0x000fe20008ffe43f */
[----:B------:R-:W-:Y:S01]  /*7740*/  R2UR UR10, R20 ;  /* 0x00000000140a72ca */ /* 0x000fe200000e0000 */
[----:B------:R-:W-:Y:S01]  /*7750*/  UMOV UR6, 0x0 ;  /* 0x0000000000067882 */ /* 0x000fe20000000000 */
[----:B------:R-:W-:Y:S01]  /*7760*/  R2UR UR12, R10 ;  /* 0x000000000a0c72ca */ /* 0x000fe200000e0000 */
[----:B------:R-:W-:Y:S01]  /*7770*/  UMOV UR7, 0x10000000 ;  /* 0x1000000000077882 */ /* 0x000fe20000000000 */
[----:B------:R-:W-:Y:S01]  /*7780*/  R2UR UR19, R17 ;  /* 0x00000000111372ca */ /* 0x000fe200000e0000 */
[----:B------:R-:W-:Y:S01]  /*7790*/  VIADD R20, R20, 0x20 ;  /* 0x0000002014147836 */ /* 0x000fe20000000000 */
[----:B------:R-:W-:Y:S01]  /*77a0*/  ISETP.GT.AND P3, PT, R6, 0x1, PT ;  /* 0x000000010600780c */ /* 0x000fe20003f64270 */
[----:B------:R-:W-:Y:S01]  /*77b0*/  UIADD3 UR14, UR5, 0x300, URZ ;  /* 0x00000300050e7890 */ /* 0x000fe2000fffe03f */
[----:B------:R-:W-:Y:S01]  /*77c0*/  ISETP.NE.AND P1, PT, R8, 0x1e, PT ;  /* 0x0000001e0800780c */ /* 0x000fe20003f25270 */
[----:B------:R-:W-:-:S02]  /*77d0*/  UIADD3.X UR5, URZ, UR23, URZ, UP0, !UPT ;  /* 0x000000173f057290 */ /* 0x000fc400087fe43f */
[----:B------:R-:W-:Y:S01]  /*77e0*/  UIADD3 UR15, UR8, 0x2d300, URZ ;  /* 0x0002d300080f7890 */ /* 0x000fe2000fffe03f */
[----:B------:R-:W-:Y:S02]  /*77f0*/  SEL R14, RZ, 0x1, P1 ;  /* 0x00000001ff0e7807 */ /* 0x000fe40000800000 */
[----:B------:R-:W-:Y:S01]  /*7800*/  UMOV UR8, UR14 ;  /* 0x0000000e00087c82 */ /* 0x000fe20008000000 */
[----:B------:R-:W-:Y:S02]  /*7810*/  SEL R8, R8, RZ, P1 ;  /* 0x000000ff08087207 */ /* 0x000fe40000800000 */
[----:B------:R-:W-:Y:S01]  /*7820*/  LOP3.LUT R7, R7, R14, RZ, 0x3c, !PT ;  /* 0x0000000e07077212 */ /* 0x000fe200078e3cff */
[----:B------:R0:W-:Y:S02]  /*7830*/  UTMALDG.3D [UR8], [UR4], desc[UR6] ;  /* 0x00000608040075b4 */ /* 0x0001e40008011000 */
[----:B0-----:R-:W-:Y:S01]  /*7840*/  UMOV UR8, UR15 ;  /* 0x0000000f00087c82 */ /* 0x001fe20008000000 */
[----:B------:R-:W-:-:S02]  /*7850*/  UMOV UR11, UR19 ;  /* 0x00000013000b7c82 */ /* 0x000fc40008000000 */
[----:B------:R0:W-:Y:S02]  /*7860*/  UTMALDG.3D [UR8], [UR24], desc[UR6] ;  /* 0x00000608180075b4 */ /* 0x0001e40008011000 */
[----:B0-----:R-:W-:Y:S05]  /*7870*/  @P3 BRA `(.L_x_145) ;  /* 0xfffffffc00483947 */ /* 0x001fea000383ffff */
.L_x_141:
[----:B------:R-:W-:Y:S05]  /*7880*/  BSYNC B1 ;  /* 0x0000000000017941 */ /* 0x000fea0003800000 */
.L_x_140:
[----:B------:R-:W-:Y:S01]  /*7890*/  LOP3.LUT P3, RZ, R15, 0xff, RZ, 0xc0, !PT ;  /* 0x000000ff0fff7812 */ /* 0x000fe2000786c0ff */
[----:B------:R-:W-:Y:S01]  /*78a0*/  IMAD.IADD R13, R12, 0x1, R13 ;  /* 0x000000010c0d7824 */ /* 0x000fe200078e020d */
[----:B------:R-:W-:Y:S01]  /*78b0*/  IADD3 R2, P5, R2, UR20, RZ ;  /* 0x0000001402027c10 */ /* 0x000fe2000ffbe0ff */
[----:B------:R-:W-:Y:S01]  /*78c0*/  ULDC.64 UR4, c[0x0][0x650] ;  /* 0x0001940000047ab9 */ /* 0x000fe20000000a00 */
[----:B------:R-:W-:Y:S01]  /*78d0*/  BSSY B1, `(.L_x_146) ;  /* 0x0000069000017945 */ /* 0x000fe20003800000 */
[----:B------:R-:W-:Y:S01]  /*78e0*/  IMAD.MOV.U32 R11, RZ, RZ, -0x1 ;  /* 0xffffffffff0b7424 */ /* 0x000fe200078e00ff */
[----:B------:R-:W-:Y:S01]  /*78f0*/  ISETP.GT.U32.AND P1, PT, R13, 0x1d, PT ;  /* 0x0000001d0d00780c */ /* 0x000fe20003f24070 */
[----:B------:R-:W-:Y:S01]  /*7900*/  IMAD.MOV.U32 R14, RZ, RZ, -0x1 ;  /* 0xffffffffff0e7424 */ /* 0x000fe200078e00ff */
[----:B------:R-:W-:Y:S01]  /*7910*/  IADD3.X R3, R3, UR13, RZ, P5, !PT ;  /* 0x0000000d03037c10 */ /* 0x000fe2000affe4ff */
[----:B------:R-:W-:Y:S01]  /*7920*/  IMAD.MOV.U32 R10, RZ, RZ, -0x1 ;  /* 0xffffffffff0a7424 */ /* 0x000fe200078e00ff */
[----:B------:R-:W-:-:S02]  /*7930*/  ISETP.LT.U32.AND P1, PT, R12, 0x1e, P1 ;  /* 0x0000001e0c00780c */ /* 0x000fc40000f21070 */
[----:B------:R-:W-:Y:S01]  /*7940*/  PRMT R15, RZ, 0x7610, R15 ;  /* 0x00007610ff0f7816 */ /* 0x000fe2000000000f */
[----:B------:R-:W0:Y:S01]  /*7950*/  @P3 S2R R7, SR_CgaCtaId ;  /* 0x0000000000073919 */ /* 0x000e220000008800 */
[----:B------:R-:W-:-:S04]  /*7960*/  @P3 MOV R6, 0x400 ;  /* 0x0000040000063802 */ /* 0x000fc80000000f00 */
[----:B0-----:R-:W-:Y:S01]  /*7970*/  @P3 LEA R8, R7, R6, 0x18 ;  /* 0x0000000607083211 */ /* 0x001fe200078ec0ff */
[----:B------:R-:W-:Y:S01]  /*7980*/  IMAD.WIDE.U32 R6, R13, -0x77777777, RZ ;  /* 0x888888890d067825 */ /* 0x000fe200078e00ff */
[----:B------:R-:W-:Y:S02]  /*7990*/  SEL R6, RZ, 0x1, !P1 ;  /* 0x00000001ff067807 */ /* 0x000fe40004800000 */
[----:B------:R-:W-:Y:S01]  /*79a0*/  ISETP.GE.U32.AND P1, PT, R2, UR4, PT ;  /* 0x0000000402007c0c */ /* 0x000fe2000bf26070 */
[----:B------:R0:W-:Y:S01]  /*79b0*/  @P3 SYNCS.ARRIVE.TRANS64.A1T0 RZ, [R8+URZ+0x1f8], RZ ;  /* 0x0001f8ff08ff39a7 */ /* 0x0001e2000810003f */
[----:B------:R-:W-:Y:S02]  /*79c0*/  ISETP.GE.U32.AND P3, PT, R12, 0x1e, PT ;  /* 0x0000001e0c00780c */ /* 0x000fe40003f66070 */
[----:B------:R-:W-:Y:S02]  /*79d0*/  ISETP.GE.U32.AND.EX P1, PT, R3, UR5, PT, P1 ;  /* 0x0000000503007c0c */ /* 0x000fe4000bf26110 */
[----:B------:R-:W-:-:S02]  /*79e0*/  LOP3.LUT R5, R5, R6, RZ, 0x3c, !PT ;  /* 0x0000000605057212 */ /* 0x000fc400078e3cff */
[----:B------:R-:W-:Y:S02]  /*79f0*/  PRMT R6, RZ, 0x7610, R6 ;  /* 0x00007610ff067816 */ /* 0x000fe40000000006 */
[----:B0-----:R-:W-:-:S05]  /*7a00*/  SHF.R.U32.HI R8, RZ, 0x4, R7 ;  /* 0x00000004ff087819 */ /* 0x001fca0000011607 */
[----:B------:R-:W-:Y:S01]  /*7a10*/  IMAD R13, R8, -0x1e, R13 ;  /* 0xffffffe2080d7824 */ /* 0x000fe200078e020d */
[----:B------:R-:W-:Y:S01]  /*7a20*/  @P3 LOP3.LUT R5, R5, 0x1, R8, 0x78, !PT ;  /* 0x0000000105053812 */ /* 0x000fe200078e7808 */
[----:B------:R-:W-:Y:S06]  /*7a30*/  @P1 BRA `(.L_x_147) ;  /* 0x0000000400481947 */ /* 0x000fec0003800000 */
[----:B------:R-:W-:Y:S01]  /*7a40*/  ULDC.64 UR4, c[0x0][0x628] ;  /* 0x00018a0000047ab9 */ /* 0x000fe20000000a00 */
[----:B------:R-:W0:Y:S01]  /*7a50*/  S2R R17, SR_CTAID.X ;  /* 0x0000000000117919 */ /* 0x000e220000002500 */
[----:B------:R-:W-:Y:S01]  /*7a60*/  ISETP.NE.U32.AND P1, PT, RZ, UR4, PT ;  /* 0x00000004ff007c0c */ /* 0x000fe2000bf25070 */
[----:B------:R-:W-:Y:S01]  /*7a70*/  ULDC UR7, c[0x0][0x630] ;  /* 0x00018c0000077ab9 */ /* 0x000fe20000000800 */
[----:B------:R-:W-:Y:S01]  /*7a80*/  IMAD.MOV.U32 R6, RZ, RZ, R2 ;  /* 0x000000ffff067224 */ /* 0x000fe200078e0002 */
[----:B------:R-:W1:Y:S01]  /*7a90*/  S2R R14, SR_CTAID.Y ;  /* 0x00000000000e7919 */ /* 0x000e620000002600 */
[----:B------:R-:W-:Y:S01]  /*7aa0*/  ISETP.NE.AND.EX P1, PT, RZ, UR5, PT, P1 ;  /* 0x00000005ff007c0c */ /* 0x000fe2000bf25310 */
[----:B------:R-:W-:-:S12]  /*7ab0*/  IMAD.MOV.U32 R7, RZ, RZ, R3 ;  /* 0x000000ffff077224 */ /* 0x000fd800078e0003 */
[----:B------:R-:W-:Y:S05]  /*7ac0*/  @!P1 BRA `(.L_x_148) ;  /* 0x0000000000289947 */ /* 0x000fea0003800000 */
[----:B------:R-:W-:Y:S02]  /*7ad0*/  ULDC UR6, c[0x0][0x634] ;  /* 0x00018d0000067ab9 */ /* 0x000fe40000000800 */
[----:B------:R-:W-:-:S05]  /*7ae0*/  IADD3 R11, P1, R2, UR6, RZ ;  /* 0x00000006020b7c10 */ /* 0x000fca000ff3e0ff */
[----:B------:R-:W-:-:S04]  /*7af0*/  IMAD.X R19, RZ, RZ, R3, P1 ;  /* 0x000000ffff137224 */ /* 0x000fc800008e0603 */
[----:B------:R-:W-:-:S04]  /*7b00*/  IMAD.WIDE.U32 R8, R19, UR4, RZ ;  /* 0x0000000413087c25 */ /* 0x000fc8000f8e00ff */
[----:B------:R-:W-:-:S04]  /*7b10*/  IMAD.WIDE.U32 R8, P1, R11, UR5, R8 ;  /* 0x000000050b087c25 */ /* 0x000fc8000f820008 */
[----:B------:R-:W-:-:S04]  /*7b20*/  IMAD.WIDE.U32 R10, R11, UR4, RZ ;  /* 0x000000040b0a7c25 */ /* 0x000fc8000f8e00ff */
[----:B------:R-:W-:Y:S01]  /*7b30*/  IMAD.X R7, RZ, RZ, RZ, P1 ;  /* 0x000000ffff077224 */ /* 0x000fe200008e06ff */
[----:B------:R-:W-:Y:S01]  /*7b40*/  IADD3 RZ, P1, R11, R8, RZ ;  /* 0x000000080bff7210 */ /* 0x000fe20007f3e0ff */
[----:B------:R-:W-:-:S04]  /*7b50*/  IMAD.MOV.U32 R6, RZ, RZ, R9 ;  /* 0x000000ffff067224 */ /* 0x000fc800078e0009 */
[----:B------:R-:W-:-:S08]  /*7b60*/  IMAD.WIDE.U32.X R6, R19, UR5, R6, P1 ;  /* 0x0000000513067c25 */ /* 0x000fd000088e0406 */
.L_x_148:
[--C-:B------:R-:W-:Y:S01]  /*7b70*/  SHF.R.U64 R10, R6, UR7, R7.reuse ;  /* 0x00000007060a7c19 */ /* 0x100fe20008001207 */
[----:B------:R-:W-:Y:S01]  /*7b80*/  ULDC.64 UR4, c[0x0][0x620] ;  /* 0x0001880000047ab9 */ /* 0x000fe20000000a00 */
[----:B------:R-:W-:Y:S01]  /*7b90*/  SHF.R.U32.HI R6, RZ, UR7, R7 ;  /* 0x00000007ff067c19 */ /* 0x000fe20008011607 */
[----:B------:R-:W2:Y:S01]  /*7ba0*/  LDC R22, c[0x0][0x144] ;  /* 0x00005100ff167b82 */ /* 0x000ea20000000800 */
[----:B------:R-:W-:Y:S01]  /*7bb0*/  IADD3 R9, P1, RZ, -R10, RZ ;  /* 0x8000000aff097210 */ /* 0x000fe20007f3e0ff */
[----:B------:R-:W-:Y:S01]  /*7bc0*/  ULDC.64 UR8, c[0x0][0x640] ;  /* 0x0001900000087ab9 */ /* 0x000fe20000000a00 */
[----:B0-----:R-:W-:Y:S01]  /*7bd0*/  I2FP.F32.U32 R11, R17 ;  /* 0x00000011000b7245 */ /* 0x001fe20000201000 */
[----:B------:R-:W-:Y:S02]  /*7be0*/  ULDC UR6, c[0x0][0x608] ;  /* 0x0001820000067ab9 */ /* 0x000fe40000000800 */
[----:B------:R-:W-:Y:S01]  /*7bf0*/  IMAD.X R6, RZ, RZ, ~R6, P1 ;  /* 0x000000ffff067224 */ /* 0x000fe200008e0e06 */
[----:B------:R-:W-:Y:S01]  /*7c00*/  ISETP.NE.U32.AND P1, PT, RZ, UR8, PT ;  /* 0x00000008ff007c0c */ /* 0x000fe2000bf25070 */
[----:B------:R-:W0:Y:S02]  /*7c10*/  LDC R19, c[0x0][0x148] ;  /* 0x00005200ff137b82 */ /* 0x000e240000000800 */
[----:B------:R-:W-:Y:S01]  /*7c20*/  IMAD R8, R6, UR4, RZ ;  /* 0x0000000406087c24 */ /* 0x000fe2000f8e02ff */
[----:B------:R-:W-:Y:S01]  /*7c30*/  ISETP.NE.AND.EX P1, PT, RZ, UR9, PT, P1 ;  /* 0x00000009ff007c0c */ /* 0x000fe2000bf25310 */
[----:B------:R-:W-:Y:S01]  /*7c40*/  IMAD.WIDE.U32 R6, R9, UR4, R2 ;  /* 0x0000000409067c25 */ /* 0x000fe2000f8e0002 */
[----:B------:R-:W-:-:S03]  /*7c50*/  ULDC UR4, c[0x0][0x150] ;  /* 0x0000540000047ab9 */ /* 0x000fc60000000800 */
[----:B------:R-:W-:Y:S02]  /*7c60*/  IMAD R9, R9, UR5, R8 ;  /* 0x0000000509097c24 */ /* 0x000fe4000f8e0208 */
[----:B------:R-:W-:Y:S01]  /*7c70*/  FMUL R8, R11, UR4 ;  /* 0x000000040b087c20 */ /* 0x000fe20008400000 */
[----:B------:R-:W-:Y:S01]  /*7c80*/  ULDC UR4, c[0x0][0x618] ;  /* 0x0001860000047ab9 */ /* 0x000fe20000000800 */
[----:B------:R-:W-:Y:S01]  /*7c90*/  ULDC UR5, c[0x0][0x154] ;  /* 0x0000550000057ab9 */ /* 0x000fe20000000800 */
[----:B------:R-:W-:-:S03]  /*7ca0*/  IMAD.IADD R7, R7, 0x1, R9 ;  /* 0x0000000107077824 */ /* 0x000fc600078e0209 */
[----:B------:R-:W3:Y:S02]  /*7cb0*/  F2I.U32.TRUNC.NTZ R8, R8 ;  /* 0x0000000800087305 */ /* 0x000ee4000020f000 */
[----:B------:R-:W-:Y:S02]  /*7cc0*/  SHF.R.U64 R11, R6, UR4, R7 ;  /* 0x00000004060b7c19 */ /* 0x000fe40008001207 */
[----:B-1----:R-:W-:-:S05]  /*7cd0*/  I2FP.F32.U32 R6, R14 ;  /* 0x0000000e00067245 */ /* 0x002fca0000201000 */
[----:B------:R-:W-:Y:S01]  /*7ce0*/  FMUL R21, R6, UR5 ;  /* 0x0000000506157c20 */ /* 0x000fe20008400000 */
[----:B------:R-:W-:Y:S01]  /*7cf0*/  SHF.R.U32.HI R6, RZ, UR4, R7 ;  /* 0x00000004ff067c19 */ /* 0x000fe20008011607 */
[----:B------:R-:W-:-:S03]  /*7d00*/  ULDC UR4, c[0x0][0x658] ;  /* 0x0001960000047ab9 */ /* 0x000fc60000000800 */
[--C-:B------:R-:W-:Y:S01]  /*7d10*/  SHF.R.U64 R20, R11, UR6, R6.reuse ;  /* 0x000000060b147c19 */ /* 0x100fe20008001206 */
[----:B------:R-:W1:Y:S01]  /*7d20*/  F2I.U32.TRUNC.NTZ R21, R21 ;  /* 0x0000001500157305 */ /* 0x000e62000020f000 */
[----:B------:R-:W-:Y:S01]  /*7d30*/  SHF.R.U32.HI R7, RZ, UR6, R6 ;  /* 0x00000006ff077c19 */ /* 0x000fe20008011606 */
[----:B---3--:R-:W-:-:S03]  /*7d40*/  IMAD.MOV R8, RZ, RZ, -R8 ;  /* 0x000000ffff087224 */ /* 0x008fc600078e0a08 */
[----:B------:R-:W-:Y:S01]  /*7d50*/  SHF.R.U64 R18, R20, UR4, R7 ;  /* 0x0000000414127c19 */ /* 0x000fe20008001207 */
[----:B--2---:R-:W-:Y:S01]  /*7d60*/  IMAD R17, R22, R8, R17 ;  /* 0x0000000816117224 */ /* 0x004fe200078e0211 */
[----:B------:R-:W-:-:S03]  /*7d70*/  SHF.R.U32.HI R23, RZ, UR4, R7 ;  /* 0x00000004ff177c19 */ /* 0x000fc60008011607 */
[----:B------:R-:W-:Y:S02]  /*7d80*/  IMAD.MOV.U32 R6, RZ, RZ, R18 ;  /* 0x000000ffff067224 */ /* 0x000fe400078e0012 */
[----:B------:R-:W-:Y:S01]  /*7d90*/  IMAD.MOV.U32 R7, RZ, RZ, R23 ;  /* 0x000000ffff077224 */ /* 0x000fe200078e0017 */
[----:B-1----:R-:W-:Y:S06]  /*7da0*/  @!P1 BRA `(.L_x_149) ;  /* 0x0000000000289947 */ /* 0x002fec0003800000 */
[----:B------:R-:W-:Y:S02]  /*7db0*/  ULDC UR4, c[0x0][0x64c] ;  /* 0x0001930000047ab9 */ /* 0x000fe40000000800 */
[----:B------:R-:W-:-:S05]  /*7dc0*/  IADD3 R7, P1, R18, UR4, RZ ;  /* 0x0000000412077c10 */ /* 0x000fca000ff3e0ff */
[----:B------:R-:W-:-:S04]  /*7dd0*/  IMAD.X R23, RZ, RZ, R23, P1 ;  /* 0x000000ffff177224 */ /* 0x000fc800008e0617 */
[----:B------:R-:W-:-:S04]  /*7de0*/  IMAD.WIDE.U32 R8, R23, UR8, RZ ;  /* 0x0000000817087c25 */ /* 0x000fc8000f8e00ff */
[----:B------:R-:W-:-:S04]  /*7df0*/  IMAD.WIDE.U32 R8, P1, R7, UR9, R8 ;  /* 0x0000000907087c25 */ /* 0x000fc8000f820008 */
[----:B------:R-:W-:-:S04]  /*7e00*/  IMAD.WIDE.U32 R6, R7, UR8, RZ ;  /* 0x0000000807067c25 */ /* 0x000fc8000f8e00ff */
[----:B------:R-:W-:Y:S01]  /*7e10*/  IMAD.MOV.U32 R6, RZ, RZ, R9 ;  /* 0x000000ffff067224 */ /* 0x000fe200078e0009 */
[----:B------:R-:W-:Y:S01]  /*7e20*/  IADD3 RZ, P3, R7, R8, RZ ;  /* 0x0000000807ff7210 */ /* 0x000fe20007f7e0ff */
[----:B------:R-:W-:-:S04]  /*7e30*/  IMAD.X R7, RZ, RZ, RZ, P1 ;  /* 0x000000ffff077224 */ /* 0x000fc800008e06ff */
[----:B------:R-:W-:-:S08]  /*7e40*/  IMAD.WIDE.U32.X R6, R23, UR9, R6, P3 ;  /* 0x0000000917067c25 */ /* 0x000fd000098e0406 */
.L_x_149:
[----:B------:R-:W-:Y:S01]  /*7e50*/  ULDC UR4, c[0x0][0x648] ;  /* 0x0001920000047ab9 */ /* 0x000fe20000000800 */
[----:B------:R-:W-:Y:S01]  /*7e60*/  LOP3.LUT R20, R20, UR17, RZ, 0xc0, !PT ;  /* 0x0000001114147c12 */ /* 0x000fe2000f8ec0ff */
[----:B------:R-:W-:Y:S01]  /*7e70*/  IMAD.MOV R21, RZ, RZ, -R21 ;  /* 0x000000ffff157224 */ /* 0x000fe200078e0a15 */
[----:B------:R-:W-:Y:S01]  /*7e80*/  SHF.R.U64 R7, R6, UR4, R7 ;  /* 0x0000000406077c19 */ /* 0x000fe20008001207 */
[----:B------:R-:W-:Y:S01]  /*7e90*/  ULDC UR4, c[0x0][0x638] ;  /* 0x00018e0000047ab9 */ /* 0x000fe20000000800 */
[----:B------:R-:W-:Y:S01]  /*7ea0*/  LOP3.LUT R11, R11, UR16, RZ, 0xc0, !PT ;  /* 0x000000100b0b7c12 */ /* 0x000fe2000f8ec0ff */
[----:B0-----:R-:W-:Y:S01]  /*7eb0*/  @P4 IMAD R17, R19, R21, R14 ;  /* 0x0000001513114224 */ /* 0x001fe200078e020e */
[----:B------:R-:W-:Y:S01]  /*7ec0*/  ULDC UR5, c[0x0][0x610] ;  /* 0x0001840000057ab9 */ /* 0x000fe20000000800 */
[----:B------:R-:W-:Y:S02]  /*7ed0*/  IMAD.MOV R9, RZ, RZ, -R7 ;  /* 0x000000ffff097224 */ /* 0x000fe400078e0a07 */
[----:B------:R-:W-:-:S02]  /*7ee0*/  IMAD R20, R7, UR18, R20 ;  /* 0x0000001207147c24 */ /* 0x000fc4000f8e0214 */
[----:B------:R-:W-:Y:S01]  /*7ef0*/  IMAD R18, R9, UR4, R18 ;  /* 0x0000000409127c24 */ /* 0x000fe2000f8e0212 */
[----:B------:R-:W-:Y:S01]  /*7f00*/  ULDC UR4, c[0x0][0x600] ;  /* 0x0001800000047ab9 */ /* 0x000fe20000000800 */
[----:B------:R-:W-:Y:S02]  /*7f10*/  IMAD R17, R20, UR5, R17 ;  /* 0x0000000514117c24 */ /* 0x000fe4000f8e0211 */
[----:B------:R-:W-:Y:S02]  /*7f20*/  IMAD R18, R18, UR4, R11 ;  /* 0x0000000412127c24 */ /* 0x000fe4000f8e020b */
[----:B------:R-:W-:-:S03]  /*7f30*/  IMAD.MOV.U32 R6, RZ, RZ, 0x1 ;  /* 0x00000001ff067424 */ /* 0x000fc600078e00ff */
[----:B------:R-:W-:Y:S02]  /*7f40*/  SEL R14, R18, R17, !P4 ;  /* 0x00000011120e7207 */ /* 0x000fe40006000000 */
[----:B------:R-:W-:-:S07]  /*7f50*/  SEL R11, R17, R18, !P4 ;  /* 0x00000012110b7207 */ /* 0x000fce0006000000 */
.L_x_147:
[----:B------:R-:W-:Y:S05]  /*7f60*/  BSYNC B1 ;  /* 0x0000000000017941 */ /* 0x000fea0003800000 */
.L_x_146:
[----:B------:R-:W-:-:S13]  /*7f70*/  LOP3.LUT P1, RZ, R6, 0xff, RZ, 0xc0, !PT ;  /* 0x000000ff06ff7812 */ /* 0x000fda000782c0ff */
[----:B------:R-:W-:Y:S05]  /*7f80*/  @P1 BRA `(.L_x_150) ;  /* 0xfffffff400501947 */ /* 0x000fea000383ffff */
[----:B------:R-:W-:Y:S05]  /*7f90*/  BSYNC B0 ;  /* 0x0000000000007941 */ /* 0x000fea0003800000 */
.L_x_138:
[----:B------:R-:W-:-:S03]  /*7fa0*/  UMOV UR4, 0xffffffff ;  /* 0xffffffff00047882 */ /* 0x000fc60000000000 */
[----:B------:R-:W-:Y:S05]  /*7fb0*/  BRA.DIV UR4, `(.L_x_151) ;  /* 0x0000001204c47947 */ /* 0x000fea000b800000 */
[----:B------:R-:W-:-:S13]  /*7fc0*/  ELECT P0, URZ, PT ;  /* 0x00000000003f782f */ /* 0x000fda0003800000 */
.L_x_191:
[----:B------:R-:W-:Y:S04]  /*7fd0*/  BSSY B0, `(.L_x_152) ;  /* 0x0000115000007945 */ /* 0x000fe80003800000 */
[----:B------:R-:W-:Y:S05]  /*7fe0*/  @!P0 BRA `(.L_x_153) ;  /* 0x00000010004c8947 */ /* 0x000fea0003800000 */
[----:B------:R-:W-:-:S04]  /*7ff0*/  LOP3.LUT R4, R4, 0x2, RZ, 0xfc, !PT ;  /* 0x0000000204047812 */ /* 0x000fc800078efcff */
[----:B------:R-:W-:-:S13]  /*8000*/  ISETP.NE.AND P0, PT, R4, 0x3, PT ;  /* 0x000000030400780c */ /* 0x000fda0003f05270 */
[----:B------:R-:W-:Y:S05]  /*8010*/  @!P0 BRA `(.L_x_154) ;  /* 0x0000000000048947 */ /* 0x000fea0003800000 */
[----:B------:R-:W-:Y:S01]  /*8020*/  BPT.TRAP 0x1 ;  /* 0x000000040000795c */ /* 0x000fe20000300000 */
.L_x_154:
[----:B------:R-:W0:Y:S01]  /*8030*/  S2R R3, SR_CgaCtaId ;  /* 0x0000000000037919 */ /* 0x000e220000008800 */
[----:B------:R-:W-:-:S04]  /*8040*/  MOV R0, 0x400 ;  /* 0x0000040000007802 */ /* 0x000fc80000000f00 */
[----:B0-----:R-:W-:Y:S02]  /*8050*/  LEA R0, R3, R0, 0x18 ;  /* 0x0000000003007211 */ /* 0x001fe400078ec0ff */
[----:B------:R-:W-:-:S03]  /*8060*/  SHF.L.U32 R3, R5, 0x1f, RZ ;  /* 0x0000001f05037819 */ /* 0x000fc600000006ff */
[----:B------:R-:W-:-:S04]  /*8070*/  VIADD R0, R0, 0xf0 ;  /* 0x000000f000007836 */ /* 0x000fc80000000000 */
[C---:B------:R-:W-:Y:S02]  /*8080*/  IMAD R6, R13.reuse, 0x8, R0 ;  /* 0x000000080d067824 */ /* 0x040fe400078e0200 */
[----:B------:R-:W-:Y:S02]  /*8090*/  VIADD R13, R13, 0x1 ;  /* 0x000000010d0d7836 */ /* 0x000fe40000000000 */
[----:B------:R-:W0:Y:S03]  /*80a0*/  SYNCS.PHASECHK.TRANS64.TRYWAIT P0, [R6+URZ], R3 ;  /* 0x00000003060075a7 */ /* 0x000e26000800017f */
[----:B------:R-:W-:-:S04]  /*80b0*/  ISETP.NE.AND P1, PT, R13, 0x1e, PT ;  /* 0x0000001e0d00780c */ /* 0x000fc80003f25270 */
[----:B------:R-:W-:Y:S02]  /*80c0*/  SEL R2, RZ, 0x1, P1 ;  /* 0x00000001ff027807 */ /* 0x000fe40000800000 */
[----:B------:R-:W-:Y:S02]  /*80d0*/  SEL R13, R13, RZ, P1 ;  /* 0x000000ff0d0d7207 */ /* 0x000fe40000800000 */
[----:B------:R-:W-:-:S03]  /*80e0*/  LOP3.LUT R8, R5, R2, RZ, 0x3c, !PT ;  /* 0x0000000205087212 */ /* 0x000fc600078e3cff */
[----:B------:R-:W-:Y:S01]  /*80f0*/  IMAD R7, R13, 0x8, R0 ;  /* 0x000000080d077824 */ /* 0x000fe200078e0200 */
[----:B------:R-:W-:Y:S01]  /*8100*/  SHF.L.U32 R4, R8, 0x1f, RZ ;  /* 0x0000001f08047819 */ /* 0x000fe200000006ff */
[----:B0-----:R-:W-:Y:S06]  /*8110*/  @!P0 BRA `(.L_x_155) ;  /* 0x0000001000908947 */ /* 0x001fec0003800000 */
.L_x_192:
[----:B------:R-:W1:Y:S01]  /*8120*/  SYNCS.PHASECHK.TRANS64.TRYWAIT P0, [R7+URZ], R4 ;  /* 0x00000004070075a7 */ /* 0x000e62000800017f */
[----:B------:R-:W-:-:S05]  /*8130*/  VIADD R2, R13, 0x1 ;  /* 0x000000010d027836 */ /* 0x000fca0000000000 */
[----:B------:R-:W-:-:S04]  /*8140*/  ISETP.NE.AND P1, PT, R2, 0x1e, PT ;  /* 0x0000001e0200780c */ /* 0x000fc80003f25270 */
[----:B0-----:R-:W-:Y:S02]  /*8150*/  SEL R3, RZ, 0x1, P1 ;  /* 0x00000001ff037807 */ /* 0x001fe40000800000 */
[----:B------:R-:W-:Y:S02]  /*8160*/  SEL R9, R2, RZ, P1 ;  /* 0x000000ff02097207 */ /* 0x000fe40000800000 */
[----:B------:R-:W-:-:S03]  /*8170*/  LOP3.LUT R8, R8, R3, RZ, 0x3c, !PT ;  /* 0x0000000308087212 */ /* 0x000fc600078e3cff */
[----:B------:R-:W-:Y:S01]  /*8180*/  IMAD R6, R9, 0x8, R0 ;  /* 0x0000000809067824 */ /* 0x000fe200078e0200 */
[----:B------:R-:W-:Y:S01]  /*8190*/  SHF.L.U32 R5, R8, 0x1f, RZ ;  /* 0x0000001f08057819 */ /* 0x000fe200000006ff */
[----:B-1----:R-:W-:Y:S06]  /*81a0*/  @!P0 BRA `(.L_x_156) ;  /* 0x0000001000808947 */ /* 0x002fec0003800000 */
.L_x_193:
[----:B------:R-:W1:Y:S01]  /*81b0*/  SYNCS.PHASECHK.TRANS64.TRYWAIT P0, [R6+URZ], R5 ;  /* 0x00000005060075a7 */ /* 0x000e62000800017f */
[----:B------:R-:W-:-:S05]  /*81c0*/  VIADD R2, R9, 0x1 ;  /* 0x0000000109027836 */ /* 0x000fca0000000000 */
[----:B------:R-:W-:-:S04]  /*81d0*/  ISETP.NE.AND P1, PT, R2, 0x1e, PT ;  /* 0x0000001e0200780c */ /* 0x000fc80003f25270 */
[----:B------:R-:W-:Y:S02]  /*81e0*/  SEL R3, RZ, 0x1, P1 ;  /* 0x00000001ff037807 */ /* 0x000fe40000800000 */
[----:B0-----:R-:W-:Y:S02]  /*81f0*/  SEL R7, R2, RZ, P1 ;  /* 0x000000ff02077207 */ /* 0x001fe40000800000 */
[----:B------:R-:W-:-:S03]  /*8200*/  LOP3.LUT R8, R8, R3, RZ, 0x3c, !PT ;  /* 0x0000000308087212 */ /* 0x000fc600078e3cff */
[----:B------:R-:W-:Y:S01]  /*8210*/  IMAD R9, R7, 0x8, R0 ;  /* 0x0000000807097824 */ /* 0x000fe200078e0200 */
[----:B------:R-:W-:Y:S01]  /*8220*/  SHF.L.U32 R4, R8, 0x1f, RZ ;  /* 0x0000001f08047819 */ /* 0x000fe200000006ff */
[----:B-1----:R-:W-:Y:S06]  /*8230*/  @!P0 BRA `(.L_x_157) ;  /* 0x0000001000708947 */ /* 0x002fec0003800000 */
.L_x_194:
[----:B------:R-:W1:Y:S01]  /*8240*/  SYNCS.PHASECHK.TRANS64.TRYWAIT P0, [R9+URZ], R4 ;  /* 0x00000004090075a7 */ /* 0x000e62000800017f */
[----:B------:R-:W-:-:S05]  /*8250*/  VIADD R2, R7, 0x1 ;  /* 0x0000000107027836 */ /* 0x000fca0000000000 */
[----:B------:R-:W-:-:S04]  /*8260*/  ISETP.NE.AND P1, PT, R2, 0x1e, PT ;  /* 0x0000001e0200780c */ /* 0x000fc80003f25270 */
[----:B------:R-:W-:Y:S02]  /*8270*/  SEL R3, RZ, 0x1, P1 ;  /* 0x00000001ff037807 */ /* 0x000fe40000800000 */
[----:B------:R-:W-:Y:S02]  /*8280*/  SEL R7, R2, RZ, P1 ;  /* 0x000000ff02077207 */ /* 0x000fe40000800000 */
[----:B------:R-:W-:-:S03]  /*8290*/  LOP3.LUT R8, R8, R3, RZ, 0x3c, !PT ;  /* 0x0000000308087212 */ /* 0x000fc600078e3cff */
[----:B0-----:R-:W-:Y:S01]  /*82a0*/  IMAD R6, R7, 0x8, R0 ;  /* 0x0000000807067824 */ /* 0x001fe200078e0200 */
[----:B------:R-:W-:Y:S01]  /*82b0*/  SHF.L.U32 R5, R8, 0x1f, RZ ;  /* 0x0000001f08057819 */ /* 0x000fe200000006ff */
[----:B-1----:R-:W-:Y:S06]  /*82c0*/  @!P0 BRA `(.L_x_158) ;  /* 0x0000001000608947 */ /* 0x002fec0003800000 */
.L_x_195:
        /* <DEDUP_REMOVED lines=9> */
.L_x_196:
        /* <DEDUP_REMOVED lines=9> */
.L_x_197:
        /* <DEDUP_REMOVED lines=9> */
.L_x_198:
        /* <DEDUP_REMOVED lines=9> */
.L_x_199:
        /* <DEDUP_REMOVED lines=9> */
.L_x_200:
        /* <DEDUP_REMOVED lines=9> */
.L_x_201:
        /* <DEDUP_REMOVED lines=9> */
.L_x_202:
        /* <DEDUP_REMOVED lines=9> */
.L_x_203:
        /* <DEDUP_REMOVED lines=9> */
.L_x_204:
        /* <DEDUP_REMOVED lines=9> */
.L_x_205:
        /* <DEDUP_REMOVED lines=9> */
.L_x_206:
        /* <DEDUP_REMOVED lines=9> */
.L_x_207:
        /* <DEDUP_REMOVED lines=9> */
.L_x_208:
        /* <DEDUP_REMOVED lines=9> */
.L_x_209:
        /* <DEDUP_REMOVED lines=9> */
.L_x_210:
        /* <DEDUP_REMOVED lines=9> */
.L_x_211:
        /* <DEDUP_REMOVED lines=9> */
.L_x_212:
        /* <DEDUP_REMOVED lines=9> */
.L_x_213:
        /* <DEDUP_REMOVED lines=9> */
.L_x_214:
        /* <DEDUP_REMOVED lines=9> */
.L_x_215:
        /* <DEDUP_REMOVED lines=9> */
.L_x_216:
        /* <DEDUP_REMOVED lines=9> */
.L_x_217:
        /* <DEDUP_REMOVED lines=9> */
.L_x_218:
        /* <DEDUP_REMOVED lines=9> */
.L_x_219:
[----:B------:R-:W1:Y:S01]  /*9050*/  SYNCS.PHASECHK.TRANS64.TRYWAIT P0, [R6+URZ], R5 ;  /* 0x00000005060075a7 */ /* 0x000e62000800017f */
[----:B------:R-:W-:-:S05]  /*9060*/  VIADD R2, R7, 0x1 ;  /* 0x0000000107027836 */ /* 0x000fca0000000000 */
[----:B------:R-:W-:-:S04]  /*9070*/  ISETP.NE.AND P1, PT, R2, 0x1e, PT ;  /* 0x0000001e0200780c */ /* 0x000fc80003f25270 */
[----:B0-----:R-:W-:Y:S02]  /*9080*/  SEL R4, RZ, 0x1, P1 ;  /* 0x00000001ff047807 */ /* 0x001fe40000800000 */
[----:B------:R-:W-:Y:S02]  /*9090*/  SEL R3, R2, RZ, P1 ;  /* 0x000000ff02037207 */ /* 0x000fe40000800000 */
[----:B------:R-:W-:Y:S01]  /*90a0*/  LOP3.LUT R4, R11, R4, RZ, 0x3c, !PT ;  /* 0x000000040b047212 */ /* 0x000fe200078e3cff */
[----:B-1----:R-:W-:Y:S06]  /*90b0*/  @!P0 BRA `(.L_x_183) ;  /* 0x0000000800d88947 */ /* 0x002fec0003800000 */
.L_x_220:
[----:B------:R-:W-:Y:S01]  /*90c0*/  IMAD R3, R3, 0x8, R0 ;  /* 0x0000000803037824 */ /* 0x000fe200078e0200 */
[----:B------:R-:W-:-:S07]  /*90d0*/  SHF.L.U32 R0, R4, 0x1f, RZ ;  /* 0x0000001f04007819 */ /* 0x000fce00000006ff */
.L_x_184:
[----:B-1----:R1:W2:Y:S02]  /*90e0*/  SYNCS.PHASECHK.TRANS64.TRYWAIT P0, [R3+URZ], R0 ;  /* 0x00000000030075a7 */ /* 0x0022a4000800017f */
[----:B--2---:R-:W-:Y:S05]  /*90f0*/  @!P0 NANOSLEEP.SYNCS 0x989680 ;  /* 0x009896800000895d */ /* 0x004fea0003900000 */
[----:B------:R-:W2:Y:S02]  /*9100*/  @!P0 SYNCS.PHASECHK.TRANS64 P0, [R3+URZ], R0 ;  /* 0x00000000030085a7 */ /* 0x000ea4000800007f */
[----:B--2---:R-:W-:Y:S05]  /*9110*/  @!P0 BRA `(.L_x_184) ;  /* 0xfffffffc00f08947 */ /* 0x004fea000383ffff */
.L_x_153:
[----:B------:R-:W-:Y:S05]  /*9120*/  BSYNC B0 ;  /* 0x0000000000007941 */ /* 0x000fea0003800000 */
.L_x_152:
[----:B------:R-:W-:Y:S05]  /*9130*/  EXIT ;  /* 0x000000000000794d */ /* 0x000fea0003800000 */
.L_x_18:
[----:B-1----:R-:W-:-:S04]  /*9140*/  IMAD.U32 R8, RZ, RZ, UR7 ;  /* 0x00000007ff087e24 */ /* 0x002fc8000f8e00ff */
[----:B------:R1:W4:Y:S03]  /*9150*/  SYNCS.PHASECHK.TRANS64.TRYWAIT P0, [R8+URZ], R7 ;  /* 0x00000007080075a7 */ /* 0x000326000800017f */
[----:B----4-:R-:W-:Y:S05]  /*9160*/  @!P0 NANOSLEEP.SYNCS 0x989680 ;  /* 0x009896800000895d */ /* 0x010fea0003900000 */
[----:B------:R-:W4:Y:S02]  /*9170*/  @!P0 SYNCS.PHASECHK.TRANS64 P0, [R8+URZ], R7 ;  /* 0x00000007080085a7 */ /* 0x000f24000800007f */
[----:B----4-:R-:W-:Y:S05]  /*9180*/  @!P0 BRA `(.L_x_18) ;  /* 0xfffffffc00ec8947 */ /* 0x010fea000383ffff */
[----:B------:R-:W-:Y:S05]  /*9190*/  BRA `(.L_x_17) ;  /* 0xffffff84008c7947 */ /* 0x000fea000383ffff */
.L_x_24:
[----:B-1----:R-:W-:-:S04]  /*91a0*/  IMAD.U32 R12, RZ, RZ, UR12 ;  /* 0x0000000cff0c7e24 */ /* 0x002fc8000f8e00ff */
[----:B------:R1:W4:Y:S03]  /*91b0*/  SYNCS.PHASECHK.TRANS64.TRYWAIT P0, [R12+URZ], R9 ;  /* 0x000000090c0075a7 */ /* 0x000326000800017f */
[----:B----4-:R-:W-:Y:S05]  /*91c0*/  @!P0 NANOSLEEP.SYNCS 0x989680 ;  /* 0x009896800000895d */ /* 0x010fea0003900000 */
[----:B------:R-:W4:Y:S02]  /*91d0*/  @!P0 SYNCS.PHASECHK.TRANS64 P0, [R12+URZ], R9 ;  /* 0x000000090c0085a7 */ /* 0x000f24000800007f */
[----:B----4-:R-:W-:Y:S05]  /*91e0*/  @!P0 BRA `(.L_x_24) ;  /* 0xfffffffc00ec8947 */ /* 0x010fea000383ffff */
[----:B------:R-:W-:Y:S05]  /*91f0*/  BRA `(.L_x_23) ;  /* 0xffffff8c00a87947 */ /* 0x000fea000383ffff */
.L_x_139:
[----:B------:R-:W-:Y:S01]  /*9200*/  BSSY B1, `(.L_x_185) ;  /* 0x0000006000017945 */ /* 0x000fe20003800000 */
[----:B------:R-:W-:-:S07]  /*9210*/  IMAD.MOV.U32 R6, RZ, RZ, -0x1 ;  /* 0xffffffffff067424 */ /* 0x000fce00078e00ff */
[----:B------:R-:W-:Y:S05]  /*9220*/  WARPSYNC.COLLECTIVE R6, `(.L_x_186) ;  /* 0x00000000060c7348 */ /* 0x000fea0003c00000 */
[----:B------:R-:W-:Y:S02]  /*9230*/  ELECT P1, UR62, PT ;  /* 0x00000000003e782f */ /* 0x000fe40003820000 */
[----:B------:R-:W-:Y:S01]  /*9240*/  MOV R6, UR62 ;  /* 0x0000003e00067c02 */ /* 0x000fe20008000f00 */
[----:B------:R-:W-:Y:S10]  /*9250*/  ENDCOLLECTIVE ;  /* 0x000000000000791b */ /* 0x000ff40003800000 */
.L_x_186:
[----:B------:R-:W-:Y:S05]  /*9260*/  BSYNC B1 ;  /* 0x0000000000017941 */ /* 0x000fea0003800000 */
.L_x_185:
[----:B------:R-:W-:Y:S05]  /*9270*/  BRA `(.L_x_187) ;  /* 0xffffffe000a07947 */ /* 0x000fea000383ffff */
.L_x_142:
[----:B0-----:R0:W1:Y:S02]  /*9280*/  SYNCS.PHASECHK.TRANS64.TRYWAIT P1, [R14+URZ+0xf0], R9 ;  /* 0x0000f0090e0075a7 */ /* 0x001064000802017f */
[----:B-1----:R-:W-:Y:S05]  /*9290*/  @!P1 NANOSLEEP.SYNCS 0x989680 ;  /* 0x009896800000995d */ /* 0x002fea0003900000 */
[----:B------:R-:W1:Y:S02]  /*92a0*/  @!P1 SYNCS.PHASECHK.TRANS64 P1, [R14+URZ+0xf0], R9 ;  /* 0x0000f0090e0095a7 */ /* 0x000e64000802007f */
[----:B-1----:R-:W-:Y:S05]  /*92b0*/  @!P1 BRA `(.L_x_142) ;  /* 0xfffffffc00f09947 */ /* 0x002fea000383ffff */
[----:B------:R-:W-:Y:S05]  /*92c0*/  BRA `(.L_x_188) ;  /* 0xffffffe000d47947 */ /* 0x000fea000383ffff */
.L_x_151:
[----:B------:R-:W-:Y:S01]  /*92d0*/  BSSY B0, `(.L_x_189) ;  /* 0x0000006000007945 */ /* 0x000fe20003800000 */
[----:B------:R-:W-:-:S07]  /*92e0*/  IMAD.MOV.U32 R6, RZ, RZ, -0x1 ;  /* 0xffffffffff067424 */ /* 0x000fce00078e00ff */
[----:B------:R-:W-:Y:S05]  /*92f0*/  WARPSYNC.COLLECTIVE R6, `(.L_x_190) ;  /* 0x00000000060c7348 */ /* 0x000fea0003c00000 */
[----:B------:R-:W-:Y:S02]  /*9300*/  ELECT P1, UR62, PT ;  /* 0x00000000003e782f */ /* 0x000fe40003820000 */
[----:B------:R-:W-:Y:S01]  /*9310*/  MOV R6, UR62 ;  /* 0x0000003e00067c02 */ /* 0x000fe20008000f00 */
[----:B------:R-:W-:Y:S10]  /*9320*/  ENDCOLLECTIVE ;  /* 0x000000000000791b */ /* 0x000ff40003800000 */
.L_x_190:
[----:B------:R-:W-:Y:S05]  /*9330*/  BSYNC B0 ;  /* 0x0000000000007941 */ /* 0x000fea0003800000 */
.L_x_189:
[----:B------:R-:W-:Y:S01]  /*9340*/  PLOP3.LUT P0, PT, P1, PT, PT, 0x80, 0x0 ;  /* 0x000000000000781c */ /* 0x000fe20000f0f070 */
[----:B------:R-:W-:-:S12]  /*9350*/  BRA `(.L_x_191) ;  /* 0xffffffec001c7947 */ /* 0x000fd8000383ffff */
.L_x_155:
[----:B0-----:R0:W1:Y:S02]  /*9360*/  SYNCS.PHASECHK.TRANS64.TRYWAIT P0, [R6+URZ], R3 ;  /* 0x00000003060075a7 */ /* 0x001064000800017f */
[----:B-1----:R-:W-:Y:S05]  /*9370*/  @!P0 NANOSLEEP.SYNCS 0x989680 ;  /* 0x009896800000895d */ /* 0x002fea0003900000 */
[----:B------:R-:W1:Y:S02]  /*9380*/  @!P0 SYNCS.PHASECHK.TRANS64 P0, [R6+URZ], R3 ;  /* 0x00000003060085a7 */ /* 0x000e64000800007f */
[----:B-1----:R-:W-:Y:S05]  /*9390*/  @!P0 BRA `(.L_x_155) ;  /* 0xfffffffc00f08947 */ /* 0x002fea000383ffff */
[----:B------:R-:W-:Y:S05]  /*93a0*/  BRA `(.L_x_192) ;  /* 0xffffffec005c7947 */ /* 0x000fea000383ffff */
.L_x_156:
[----:B0-----:R0:W1:Y:S02]  /*93b0*/  SYNCS.PHASECHK.TRANS64.TRYWAIT P0, [R7+URZ], R4 ;  /* 0x00000004070075a7 */ /* 0x001064000800017f */
[----:B-1----:R-:W-:Y:S05]  /*93c0*/  @!P0 NANOSLEEP.SYNCS 0x989680 ;  /* 0x009896800000895d */ /* 0x002fea0003900000 */
[----:B------:R-:W1:Y:S02]  /*93d0*/  @!P0 SYNCS.PHASECHK.TRANS64 P0, [R7+URZ], R4 ;  /* 0x00000004070085a7 */ /* 0x000e64000800007f */
[----:B-1----:R-:W-:Y:S05]  /*93e0*/  @!P0 BRA `(.L_x_156) ;  /* 0xfffffffc00f08947 */ /* 0x002fea000383ffff */
[----:B------:R-:W-:Y:S05]  /*93f0*/  BRA `(.L_x_193) ;  /* 0xffffffec006c7947 */ /* 0x000fea000383ffff */
.L_x_157:
[----:B0-----:R0:W1:Y:S02]  /*9400*/  SYNCS.PHASECHK.TRANS64.TRYWAIT P0, [R6+URZ], R5 ;  /* 0x00000005060075a7 */ /* 0x001064000800017f */
[----:B-1----:R-:W-:Y:S05]  /*9410*/  @!P0 NANOSLEEP.SYNCS 0x989680 ;  /* 0x009896800000895d */ /* 0x002fea0003900000 */
[----:B------:R-:W1:Y:S02]  /*9420*/  @!P0 SYNCS.PHASECHK.TRANS64 P0, [R6+URZ], R5 ;  /* 0x00000005060085a7 */ /* 0x000e64000800007f */
[----:B-1----:R-:W-:Y:S05]  /*9430*/  @!P0 BRA `(.L_x_157) ;  /* 0xfffffffc00f08947 */ /* 0x002fea000383ffff */
[----:B------:R-:W-:Y:S05]  /*9440*/  BRA `(.L_x_194) ;  /* 0xffffffec007c7947 */ /* 0x000fea000383ffff */
.L_x_158:
[----:B0-----:R0:W1:Y:S02]  /*9450*/  SYNCS.PHASECHK.TRANS64.TRYWAIT P0, [R9+URZ], R4 ;  /* 0x00000004090075a7 */ /* 0x001064000800017f */
[----:B-1----:R-:W-:Y:S05]  /*9460*/  @!P0 NANOSLEEP.SYNCS 0x989680 ;  /* 0x009896800000895d */ /* 0x002fea0003900000 */
[----:B------:R-:W1:Y:S02]  /*9470*/  @!P0 SYNCS.PHASECHK.TRANS64 P0, [R9+URZ], R4 ;  /* 0x00000004090085a7 */ /* 0x000e64000800007f */
[----:B-1----:R-:W-:Y:S05]  /*9480*/  @!P0 BRA `(.L_x_158) ;  /* 0xfffffffc00f08947 */ /* 0x002fea000383ffff */
[----:B------:R-:W-:Y:S05]  /*9490*/  BRA `(.L_x_195) ;  /* 0xffffffec008c7947 */ /* 0x000fea000383ffff */
.L_x_159:
[----:B0-----:R0:W1:Y:S02]  /*94a0*/  SYNCS.PHASECHK.TRANS64.TRYWAIT P0, [R6+URZ], R5 ;  /* 0x00000005060075a7 */ /* 0x001064000800017f */
[----:B-1----:R-:W-:Y:S05]  /*94b0*/  @!P0 NANOSLEEP.SYNCS 0x989680 ;  /* 0x009896800000895d */ /* 0x002fea0003900000 */
[----:B------:R-:W1:Y:S02]  /*94c0*/  @!P0 SYNCS.PHASECHK.TRANS64 P0, [R6+URZ], R5 ;  /* 0x00000005060085a7 */ /* 0x000e64000800007f */
[----:B-1----:R-:W-:Y:S05]  /*94d0*/  @!P0 BRA `(.L_x_159) ;  /* 0xfffffffc00f08947 */ /* 0x002fea000383ffff */
[----:B------:R-:W-:Y:S05]  /*94e0*/  BRA `(.L_x_196) ;  /* 0xffffffec009c7947 */ /* 0x000fea000383ffff */
.L_x_160:
[----:B0-----:R0:W1:Y:S02]  /*94f0*/  SYNCS.PHASECHK.TRANS64.TRYWAIT P0, [R9+URZ], R4 ;  /* 0x00000004090075a7 */ /* 0x001064000800017f */
[----:B-1----:R-:W-:Y:S05]  /*9500*/  @!P0 NANOSLEEP.SYNCS 0x989680 ;  /* 0x009896800000895d */ /* 0x002fea0003900000 */
[----:B------:R-:W1:Y:S02]  /*9510*/  @!P0 SYNCS.PHASECHK.TRANS64 P0, [R9+URZ], R4 ;  /* 0x00000004090085a7 */ /* 0x000e64000800007f */
[----:B-1----:R-:W-:Y:S05]  /*9520*/  @!P0 BRA `(.L_x_160) ;  /* 0xfffffffc00f08947 */ /* 0x002fea000383ffff */
[----:B------:R-:W-:Y:S05]  /*9530*/  BRA `(.L_x_197) ;  /* 0xffffffec00ac7947 */ /* 0x000fea000383ffff */
.L_x_161:
[----:B0-----:R0:W1:Y:S02]  /*9540*/  SYNCS.PHASECHK.TRANS64.TRYWAIT P0, [R6+URZ], R5 ;  /* 0x00000005060075a7 */ /* 0x001064000800017f */
[----:B-1----:R-:W-:Y:S05]  /*9550*/  @!P0 NANOSLEEP.SYNCS 0x989680 ;  /* 0x009896800000895d */ /* 0x002fea0003900000 */
[----:B------:R-:W1:Y:S02]  /*9560*/  @!P0 SYNCS.PHASECHK.TRANS64 P0, [R6+URZ], R5 ;  /* 0x00000005060085a7 */ /* 0x000e64000800007f */
[----:B-1----:R-:W-:Y:S05]  /*9570*/  @!P0 BRA `(.L_x_161) ;  /* 0xfffffffc00f08947 */ /* 0x002fea000383ffff */
[----:B------:R-:W-:Y:S05]  /*9580*/  BRA `(.L_x_198) ;  /* 0xffffffec00bc7947 */ /* 0x000fea000383ffff */
.L_x_162:
[----:B0-----:R0:W1:Y:S02]  /*9590*/  SYNCS.PHASECHK.TRANS64.TRYWAIT P0, [R9+URZ], R4 ;  /* 0x00000004090075a7 */ /* 0x001064000800017f */
[----:B-1----:R-:W-:Y:S05]  /*95a0*/  @!P0 NANOSLEEP.SYNCS 0x989680 ;  /* 0x009896800000895d */ /* 0x002fea0003900000 */
[----:B------:R-:W1:Y:S02]  /*95b0*/  @!P0 SYNCS.PHASECHK.TRANS64 P0, [R9+URZ], R4 ;  /* 0x00000004090085a7 */ /* 0x000e64000800007f */
[----:B-1----:R-:W-:Y:S05]  /*95c0*/  @!P0 BRA `(.L_x_162) ;  /* 0xfffffffc00f08947 */ /* 0x002fea000383ffff */
[----:B------:R-:W-:Y:S05]  /*95d0*/  BRA `(.L_x_199) ;  /* 0xffffffec00cc7947 */ /* 0x000fea000383ffff */
.L_x_163:
[----:B0-----:R0:W1:Y:S02]  /*95e0*/  SYNCS.PHASECHK.TRANS64.TRYWAIT P0, [R6+URZ], R5 ;  /* 0x00000005060075a7 */ /* 0x001064000800017f */
[----:B-1----:R-:W-:Y:S05]  /*95f0*/  @!P0 NANOSLEEP.SYNCS 0x989680 ;  /* 0x009896800000895d */ /* 0x002fea0003900000 */
[----:B------:R-:W1:Y:S02]  /*9600*/  @!P0 SYNCS.PHASECHK.TRANS64 P0, [R6+URZ], R5 ;  /* 0x00000005060085a7 */ /* 0x000e64000800007f */
[----:B-1----:R-:W-:Y:S05]  /*9610*/  @!P0 BRA `(.L_x_163) ;  /* 0xfffffffc00f08947 */ /* 0x002fea000383ffff */
[----:B------:R-:W-:Y:S05]  /*9620*/  BRA `(.L_x_200) ;  /* 0xffffffec00dc7947 */ /* 0x000fea000383ffff */
.L_x_164:
[----:B0-----:R0:W1:Y:S02]  /*9630*/  SYNCS.PHASECHK.TRANS64.TRYWAIT P0, [R9+URZ], R4 ;  /* 0x00000004090075a7 */ /* 0x001064000800017f */
[----:B-1----:R-:W-:Y:S05]  /*9640*/  @!P0 NANOSLEEP.SYNCS 0x989680 ;  /* 0x009896800000895d */ /* 0x002fea0003900000 */
[----:B------:R-:W1:Y:S02]  /*9650*/  @!P0 SYNCS.PHASECHK.TRANS64 P0, [R9+URZ], R4 ;  /* 0x00000004090085a7 */ /* 0x000e64000800007f */
[----:B-1----:R-:W-:Y:S05]  /*9660*/  @!P0 BRA `(.L_x_164) ;  /* 0xfffffffc00f08947 */ /* 0x002fea000383ffff */
[----:B------:R-:W-:Y:S05]  /*9670*/  BRA `(.L_x_201) ;  /* 0xffffffec00ec7947 */ /* 0x000fea000383ffff */
.L_x_165:
[----:B0-----:R0:W1:Y:S02]  /*9680*/  SYNCS.PHASECHK.TRANS64.TRYWAIT P0, [R6+URZ], R5 ;  /* 0x00000005060075a7 */ /* 0x001064000800017f */
[----:B-1----:R-:W-:Y:S05]  /*9690*/  @!P0 NANOSLEEP.SYNCS 0x989680 ;  /* 0x009896800000895d */ /* 0x002fea0003900000 */
[----:B------:R-:W1:Y:S02]  /*96a0*/  @!P0 SYNCS.PHASECHK.TRANS64 P0, [R6+URZ], R5 ;  /* 0x00000005060085a7 */ /* 0x000e64000800007f */
[----:B-1----:R-:W-:Y:S05]  /*96b0*/  @!P0 BRA `(.L_x_165) ;  /* 0xfffffffc00f08947 */ /* 0x002fea000383ffff */
[----:B------:R-:W-:Y:S05]  /*96c0*/  BRA `(.L_x_202) ;  /* 0xffffffec00fc7947 */ /* 0x000fea000383ffff */
.L_x_166:
[----:B0-----:R0:W1:Y:S02]  /*96d0*/  SYNCS.PHASECHK.TRANS64.TRYWAIT P0, [R9+URZ], R4 ;  /* 0x00000004090075a7 */ /* 0x001064000800017f */
[----:B-1----:R-:W-:Y:S05]  /*96e0*/  @!P0 NANOSLEEP.SYNCS 0x989680 ;  /* 0x009896800000895d */ /* 0x002fea0003900000 */
[----:B------:R-:W1:Y:S02]  /*96f0*/  @!P0 SYNCS.PHASECHK.TRANS64 P0, [R9+URZ], R4 ;  /* 0x00000004090085a7 */ /* 0x000e64000800007f */
[----:B-1----:R-:W-:Y:S05]  /*9700*/  @!P0 BRA `(.L_x_166) ;  /* 0xfffffffc00f08947 */ /* 0x002fea000383ffff */
[----:B------:R-:W-:Y:S05]  /*9710*/  BRA `(.L_x_203) ;  /* 0xfffffff0000c7947 */ /* 0x000fea000383ffff */
.L_x_167:
[----:B0-----:R0:W1:Y:S02]  /*9720*/  SYNCS.PHASECHK.TRANS64.TRYWAIT P0, [R6+URZ], R5 ;  /* 0x00000005060075a7 */ /* 0x001064000800017f */
[----:B-1----:R-:W-:Y:S05]  /*9730*/  @!P0 NANOSLEEP.SYNCS 0x989680 ;  /* 0x009896800000895d */ /* 0x002fea0003900000 */
[----:B------:R-:W1:Y:S02]  /*9740*/  @!P0 SYNCS.PHASECHK.TRANS64 P0, [R6+URZ], R5 ;  /* 0x00000005060085a7 */ /* 0x000e64000800007f */
[----:B-1----:R-:W-:Y:S05]  /*9750*/  @!P0 BRA `(.L_x_167) ;  /* 0xfffffffc00f08947 */ /* 0x002fea000383ffff */
[----:B------:R-:W-:Y:S05]  /*9760*/  BRA `(.L_x_204) ;  /* 0xfffffff0001c7947 */ /* 0x000fea000383ffff */
.L_x_168:
[----:B0-----:R0:W1:Y:S02]  /*9770*/  SYNCS.PHASECHK.TRANS64.TRYWAIT P0, [R9+URZ], R4 ;  /* 0x00000004090075a7 */ /* 0x001064000800017f */
[----:B-1----:R-:W-:Y:S05]  /*9780*/  @!P0 NANOSLEEP.SYNCS 0x989680 ;  /* 0x009896800000895d */ /* 0x002fea0003900000 */
[----:B------:R-:W1:Y:S02]  /*9790*/  @!P0 SYNCS.PHASECHK.TRANS64 P0, [R9+URZ], R4 ;  /* 0x00000004090085a7 */ /* 0x000e64000800007f */
[----:B-1----:R-:W-:Y:S05]  /*97a0*/  @!P0 BRA `(.L_x_168) ;  /* 0xfffffffc00f08947 */ /* 0x002fea000383ffff */
[----:B------:R-:W-:Y:S05]  /*97b0*/  BRA `(.L_x_205) ;  /* 0xfffffff0002c7947 */ /* 0x000fea000383ffff */
.L_x_169:
[----:B0-----:R0:W1:Y:S02]  /*97c0*/  SYNCS.PHASECHK.TRANS64.TRYWAIT P0, [R6+URZ], R5 ;  /* 0x00000005060075a7 */ /* 0x001064000800017f */
[----:B-1----:R-:W-:Y:S05]  /*97d0*/  @!P0 NANOSLEEP.SYNCS 0x989680 ;  /* 0x009896800000895d */ /* 0x002fea0003900000 */
[----:B------:R-:W1:Y:S02]  /*97e0*/  @!P0 SYNCS.PHASECHK.TRANS64 P0, [R6+URZ], R5 ;  /* 0x00000005060085a7 */ /* 0x000e64000800007f */
[----:B-1----:R-:W-:Y:S05]  /*97f0*/  @!P0 BRA `(.L_x_169) ;  /* 0xfffffffc00f08947 */ /* 0x002fea000383ffff */
[----:B------:R-:W-:Y:S05]  /*9800*/  BRA `(.L_x_206) ;  /* 0xfffffff0003c7947 */ /* 0x000fea000383ffff */
.L_x_170:
[----:B0-----:R0:W1:Y:S02]  /*9810*/  SYNCS.PHASECHK.TRANS64.TRYWAIT P0, [R9+URZ], R4 ;  /* 0x00000004090075a7 */ /* 0x001064000800017f */
[----:B-1----:R-:W-:Y:S05]  /*9820*/  @!P0 NANOSLEEP.SYNCS 0x989680 ;  /* 0x009896800000895d */ /* 0x002fea0003900000 */
[----:B------:R-:W1:Y:S02]  /*9830*/  @!P0 SYNCS.PHASECHK.TRANS64 P0, [R9+URZ], R4 ;  /* 0x00000004090085a7 */ /* 0x000e64000800007f */
[----:B-1----:R-:W-:Y:S05]  /*9840*/  @!P0 BRA `(.L_x_170) ;  /* 0xfffffffc00f08947 */ /* 0x002fea000383ffff */
[----:B------:R-:W-:Y:S05]  /*9850*/  BRA `(.L_x_207) ;  /* 0xfffffff0004c7947 */ /* 0x000fea000383ffff */
.L_x_171:
[----:B0-----:R0:W1:Y:S02]  /*9860*/  SYNCS.PHASECHK.TRANS64.TRYWAIT P0, [R6+URZ], R5 ;  /* 0x00000005060075a7 */ /* 0x001064000800017f */
[----:B-1----:R-:W-:Y:S05]  /*9870*/  @!P0 NANOSLEEP.SYNCS 0x989680 ;  /* 0x009896800000895d */ /* 0x002fea0003900000 */
[----:B------:R-:W1:Y:S02]  /*9880*/  @!P0 SYNCS.PHASECHK.TRANS64 P0, [R6+URZ], R5 ;  /* 0x00000005060085a7 */ /* 0x000e64000800007f */
[----:B-1----:R-:W-:Y:S05]  /*9890*/  @!P0 BRA `(.L_x_171) ;  /* 0xfffffffc00f08947 */ /* 0x002fea000383ffff */
[----:B------:R-:W-:Y:S05]  /*98a0*/  BRA `(.L_x_208) ;  /* 0xfffffff0005c7947 */ /* 0x000fea000383ffff */
.L_x_172:
[----:B0-----:R0:W1:Y:S02]  /*98b0*/  SYNCS.PHASECHK.TRANS64.TRYWAIT P0, [R9+URZ], R4 ;  /* 0x00000004090075a7 */ /* 0x001064000800017f */
[----:B-1----:R-:W-:Y:S05]  /*98c0*/  @!P0 NANOSLEEP.SYNCS 0x989680 ;  /* 0x009896800000895d */ /* 0x002fea0003900000 */
[----:B------:R-:W1:Y:S02]  /*98d0*/  @!P0 SYNCS.PHASECHK.TRANS64 P0, [R9+URZ], R4 ;  /* 0x00000004090085a7 */ /* 0x000e64000800007f */
[----:B-1----:R-:W-:Y:S05]  /*98e0*/  @!P0 BRA `(.L_x_172) ;  /* 0xfffffffc00f08947 */ /* 0x002fea000383ffff */
[----:B------:R-:W-:Y:S05]  /*98f0*/  BRA `(.L_x_209) ;  /* 0xfffffff0006c7947 */ /* 0x000fea000383ffff */
.L_x_173:
[----:B0-----:R0:W1:Y:S02]  /*9900*/  SYNCS.PHASECHK.TRANS64.TRYWAIT P0, [R6+URZ], R5 ;  /* 0x00000005060075a7 */ /* 0x001064000800017f */
[----:B-1----:R-:W-:Y:S05]  /*9910*/  @!P0 NANOSLEEP.SYNCS 0x989680 ;  /* 0x009896800000895d */ /* 0x002fea0003900000 */
[----:B------:R-:W1:Y:S02]  /*9920*/  @!P0 SYNCS.PHASECHK.TRANS64 P0, [R6+URZ], R5 ;  /* 0x00000005060085a7 */ /* 0x000e64000800007f */
[----:B-1----:R-:W-:Y:S05]  /*9930*/  @!P0 BRA `(.L_x_173) ;  /* 0xfffffffc00f08947 */ /* 0x002fea000383ffff */
[----:B------:R-:W-:Y:S05]  /*9940*/  BRA `(.L_x_210) ;  /* 0xfffffff0007c7947 */ /* 0x000fea000383ffff */
.L_x_174:
[----:B0-----:R0:W1:Y:S02]  /*9950*/  SYNCS.PHASECHK.TRANS64.TRYWAIT P0, [R9+URZ], R4 ;  /* 0x00000004090075a7 */ /* 0x001064000800017f */
[----:B-1----:R-:W-:Y:S05]  /*9960*/  @!P0 NANOSLEEP.SYNCS 0x989680 ;  /* 0x009896800000895d */ /* 0x002fea0003900000 */
[----:B------:R-:W1:Y:S02]  /*9970*/  @!P0 SYNCS.PHASECHK.TRANS64 P0, [R9+URZ], R4 ;  /* 0x00000004090085a7 */ /* 0x000e64000800007f */
[----:B-1----:R-:W-:Y:S05]  /*9980*/  @!P0 BRA `(.L_x_174) ;  /* 0xfffffffc00f08947 */ /* 0x002fea000383ffff */
[----:B------:R-:W-:Y:S05]  /*9990*/  BRA `(.L_x_211) ;  /* 0xfffffff0008c7947 */ /* 0x000fea000383ffff */
.L_x_175:
[----:B0-----:R0:W1:Y:S02]  /*99a0*/  SYNCS.PHASECHK.TRANS64.TRYWAIT P0, [R6+URZ], R5 ;  /* 0x00000005060075a7 */ /* 0x001064000800017f */
[----:B-1----:R-:W-:Y:S05]  /*99b0*/  @!P0 NANOSLEEP.SYNCS 0x989680 ;  /* 0x009896800000895d */ /* 0x002fea0003900000 */
[----:B------:R-:W1:Y:S02]  /*99c0*/  @!P0 SYNCS.PHASECHK.TRANS64 P0, [R6+URZ], R5 ;  /* 0x00000005060085a7 */ /* 0x000e64000800007f */
[----:B-1----:R-:W-:Y:S05]  /*99d0*/  @!P0 BRA `(.L_x_175) ;  /* 0xfffffffc00f08947 */ /* 0x002fea000383ffff */
[----:B------:R-:W-:Y:S05]  /*99e0*/  BRA `(.L_x_212) ;  /* 0xfffffff0009c7947 */ /* 0x000fea000383ffff */
.L_x_176:
[----:B0-----:R0:W1:Y:S02]  /*99f0*/  SYNCS.PHASECHK.TRANS64.TRYWAIT P0, [R9+URZ], R4 ;  /* 0x00000004090075a7 */ /* 0x001064000800017f */
[----:B-1----:R-:W-:Y:S05]  /*9a00*/  @!P0 NANOSLEEP.SYNCS 0x989680 ;  /* 0x009896800000895d */ /* 0x002fea0003900000 */
[----:B------:R-:W1:Y:S02]  /*9a10*/  @!P0 SYNCS.PHASECHK.TRANS64 P0, [R9+URZ], R4 ;  /* 0x00000004090085a7 */ /* 0x000e64000800007f */
[----:B-1----:R-:W-:Y:S05]  /*9a20*/  @!P0 BRA `(.L_x_176) ;  /* 0xfffffffc00f08947 */ /* 0x002fea000383ffff */
[----:B------:R-:W-:Y:S05]  /*9a30*/  BRA `(.L_x_213) ;  /* 0xfffffff000ac7947 */ /* 0x000fea000383ffff */
.L_x_177:
[----:B0-----:R0:W1:Y:S02]  /*9a40*/  SYNCS.PHASECHK.TRANS64.TRYWAIT P0, [R6+URZ], R5 ;  /* 0x00000005060075a7 */ /* 0x001064000800017f */
[----:B-1----:R-:W-:Y:S05]  /*9a50*/  @!P0 NANOSLEEP.SYNCS 0x989680 ;  /* 0x009896800000895d */ /* 0x002fea0003900000 */
[----:B------:R-:W1:Y:S02]  /*9a60*/  @!P0 SYNCS.PHASECHK.TRANS64 P0, [R6+URZ], R5 ;  /* 0x00000005060085a7 */ /* 0x000e64000800007f */
[----:B-1----:R-:W-:Y:S05]  /*9a70*/  @!P0 BRA `(.L_x_177) ;  /* 0xfffffffc00f08947 */ /* 0x002fea000383ffff */
[----:B------:R-:W-:Y:S05]  /*9a80*/  BRA `(.L_x_214) ;  /* 0xfffffff000bc7947 */ /* 0x000fea000383ffff */
.L_x_178:
[----:B0-----:R0:W1:Y:S02]  /*9a90*/  SYNCS.PHASECHK.TRANS64.TRYWAIT P0, [R9+URZ], R4 ;  /* 0x00000004090075a7 */ /* 0x001064000800017f */
[----:B-1----:R-:W-:Y:S05]  /*9aa0*/  @!P0 NANOSLEEP.SYNCS 0x989680 ;  /* 0x009896800000895d */ /* 0x002fea0003900000 */
[----:B------:R-:W1:Y:S02]  /*9ab0*/  @!P0 SYNCS.PHASECHK.TRANS64 P0, [R9+URZ], R4 ;  /* 0x00000004090085a7 */ /* 0x000e64000800007f */
[----:B-1----:R-:W-:Y:S05]  /*9ac0*/  @!P0 BRA `(.L_x_178) ;  /* 0xfffffffc00f08947 */ /* 0x002fea000383ffff */
[----:B------:R-:W-:Y:S05]  /*9ad0*/  BRA `(.L_x_215) ;  /* 0xfffffff000cc7947 */ /* 0x000fea000383ffff */
.L_x_179:
[----:B0-----:R0:W1:Y:S02]  /*9ae0*/  SYNCS.PHASECHK.TRANS64.TRYWAIT P0, [R6+URZ], R5 ;  /* 0x00000005060075a7 */ /* 0x001064000800017f */
[----:B-1----:R-:W-:Y:S05]  /*9af0*/  @!P0 NANOSLEEP.SYNCS 0x989680 ;  /* 0x009896800000895d */ /* 0x002fea0003900000 */
[----:B------:R-:W1:Y:S02]  /*9b00*/  @!P0 SYNCS.PHASECHK.TRANS64 P0, [R6+URZ], R5 ;  /* 0x00000005060085a7 */ /* 0x000e64000800007f */
[----:B-1----:R-:W-:Y:S05]  /*9b10*/  @!P0 BRA `(.L_x_179) ;  /* 0xfffffffc00f08947 */ /* 0x002fea000383ffff */
[----:B------:R-:W-:Y:S05]  /*9b20*/  BRA `(.L_x_216) ;  /* 0xfffffff000dc7947 */ /* 0x000fea000383ffff */
.L_x_180:
[----:B0-----:R0:W1:Y:S02]  /*9b30*/  SYNCS.PHASECHK.TRANS64.TRYWAIT P0, [R9+URZ], R4 ;  /* 0x00000004090075a7 */ /* 0x001064000800017f */
[----:B-1----:R-:W-:Y:S05]  /*9b40*/  @!P0 NANOSLEEP.SYNCS 0x989680 ;  /* 0x009896800000895d */ /* 0x002fea0003900000 */
[----:B------:R-:W1:Y:S02]  /*9b50*/  @!P0 SYNCS.PHASECHK.TRANS64 P0, [R9+URZ], R4 ;  /* 0x00000004090085a7 */ /* 0x000e64000800007f */
[----:B-1----:R-:W-:Y:S05]  /*9b60*/  @!P0 BRA `(.L_x_180) ;  /* 0xfffffffc00f08947 */ /* 0x002fea000383ffff */
[----:B------:R-:W-:Y:S05]  /*9b70*/  BRA `(.L_x_217) ;  /* 0xfffffff000ec7947 */ /* 0x000fea000383ffff */
.L_x_181:
[----:B0-----:R0:W1:Y:S02]  /*9b80*/  SYNCS.PHASECHK.TRANS64.TRYWAIT P0, [R6+URZ], R5 ;  /* 0x00000005060075a7 */ /* 0x001064000800017f */
[----:B-1----:R-:W-:Y:S05]  /*9b90*/  @!P0 NANOSLEEP.SYNCS 0x989680 ;  /* 0x009896800000895d */ /* 0x002fea0003900000 */
[----:B------:R-:W1:Y:S02]  /*9ba0*/  @!P0 SYNCS.PHASECHK.TRANS64 P0, [R6+URZ], R5 ;  /* 0x00000005060085a7 */ /* 0x000e64000800007f */
[----:B-1----:R-:W-:Y:S05]  /*9bb0*/  @!P0 BRA `(.L_x_181) ;  /* 0xfffffffc00f08947 */ /* 0x002fea000383ffff */
[----:B------:R-:W-:Y:S05]  /*9bc0*/  BRA `(.L_x_218) ;  /* 0xfffffff000fc7947 */ /* 0x000fea000383ffff */
.L_x_182:
[----:B0-----:R0:W1:Y:S02]  /*9bd0*/  SYNCS.PHASECHK.TRANS64.TRYWAIT P0, [R9+URZ], R4 ;  /* 0x00000004090075a7 */ /* 0x001064000800017f */
[----:B-1----:R-:W-:Y:S05]  /*9be0*/  @!P0 NANOSLEEP.SYNCS 0x989680 ;  /* 0x009896800000895d */ /* 0x002fea0003900000 */
[----:B------:R-:W1:Y:S02]  /*9bf0*/  @!P0 SYNCS.PHASECHK.TRANS64 P0, [R9+URZ], R4 ;  /* 0x00000004090085a7 */ /* 0x000e64000800007f */
[----:B-1----:R-:W-:Y:S05]  /*9c00*/  @!P0 BRA `(.L_x_182) ;  /* 0xfffffffc00f08947 */ /* 0x002fea000383ffff */
[----:B------:R-:W-:Y:S05]  /*9c10*/  BRA `(.L_x_219) ;  /* 0xfffffff4000c7947 */ /* 0x000fea000383ffff */
.L_x_183:
[----:B0-----:R0:W1:Y:S02]  /*9c20*/  SYNCS.PHASECHK.TRANS64.TRYWAIT P0, [R6+URZ], R5 ;  /* 0x00000005060075a7 */ /* 0x001064000800017f */
[----:B-1----:R-:W-:Y:S05]  /*9c30*/  @!P0 NANOSLEEP.SYNCS 0x989680 ;  /* 0x009896800000895d */ /* 0x002fea0003900000 */
[----:B------:R-:W1:Y:S02]  /*9c40*/  @!P0 SYNCS.PHASECHK.TRANS64 P0, [R6+URZ], R5 ;  /* 0x00000005060085a7 */ /* 0x000e64000800007f */
[----:B-1----:R-:W-:Y:S05]  /*9c50*/  @!P0 BRA `(.L_x_183) ;  /* 0xfffffffc00f08947 */ /* 0x002fea000383ffff */
[----:B------:R-:W-:Y:S05]  /*9c60*/  BRA `(.L_x_220) ;  /* 0xfffffff400147947 */ /* 0x000fea000383ffff */
.L_x_221:
[----:B------:R-:W-:-:S00]  /*9c70*/  BRA `(.L_x_221) ;  /* 0xfffffffc00fc7947 */ /* 0x000fc0000383ffff */
[----:B------:R-:W-:-:S00]  /*9c80*/  NOP ;  /* 0x0000000000007918 */ /* 0x000fc00000000000 */
[----:B------:R-:W-:-:S00]  /*9c90*/  NOP ;  /* 0x0000000000007918 */ /* 0x000fc00000000000 */
[----:B------:R-:W-:-:S00]  /*9ca0*/  NOP ;  /* 0x0000000000007918 */ /* 0x000fc00000000000 */
[----:B------:R-:W-:-:S00]  /*9cb0*/  NOP ;  /* 0x0000000000007918 */ /* 0x000fc00000000000 */
[----:B------:R-:W-:-:S00]  /*9cc0*/  NOP ;  /* 0x0000000000007918 */ /* 0x000fc00000000000 */
[----:B------:R-:W-:-:S00]  /*9cd0*/  NOP ;  /* 0x0000000000007918 */ /* 0x000fc00000000000 */
[----:B------:R-:W-:-:S00]  /*9ce0*/  NOP ;  /* 0x0000000000007918 */ /* 0x000fc00000000000 */
[----:B------:R-:W-:-:S00]  /*9cf0*/  NOP ;  /* 0x0000000000007918 */ /* 0x000fc00000000000 */
.L_x_222:


//--------------------- .nv.shared._ZN7cutlass13device_kernelINS_4gemm6kernel13GemmUniversalIN4cute5tupleIJiiiiEEENS1_10collective13CollectiveMmaINS1_37MainloopSm90TmaGmmaWarpSpecializedFP8ILi30ENS5_IJNS4_1CILi1EEESB_SB_EEENS1_35KernelTmaWarpSpecializedCooperativeEEENS5_IJNSA_ILi192EEENSA_ILi48EEENSA_ILi32EEEEEENS_12float_e4m3_tENS5_IJlSB_lEEESJ_SK_NS4_8TiledMMAINS4_8MMA_AtomIJNS4_4SM904GMMA30MMA_64x16x32_F32E4M3E4M3_SS_TNILNSO_7ScaleInE1ELSQ_1EEEEEENS4_6LayoutINS5_IJNSA_ILi2EEESB_SB_EEENS5_IJSB_NSA_ILi0EEESW_EEEEENS5_IJNS4_10UnderscoreESZ_SZ_EEEEENS4_13SM90_TMA_LOADENS4_14ComposedLayoutINS4_7SwizzleILi1ELi4ELi3EEENS4_18smem_ptr_flag_bitsILi8EEENST_INS5_IJNSA_ILi8EEESH_EEENS5_IJSH_SB_EEEEEEEvNS4_8identityES12_S1C_vS1D_EENS_8epilogue10collective6detail29Sm90TmaWarpSpecializedAdapterINS1G_15DefaultEpilogueISJ_SK_SK_NS1F_6thread17LinearCombinationISJ_Li1EffLNS1K_9ScaleType4KindE0ELNS_15FloatRoundStyleE2ESJ_EENS1_15EpilogueDefaultEEEEEvvEEEEvNT_6ParamsE --------------------------
	.section	.nv.shared._ZN7cutlass13device_kernelINS_4gemm6kernel13GemmUniversalIN4cute5tupleIJiiiiEEENS1_10collective13CollectiveMmaINS1_37MainloopSm90TmaGmmaWarpSpecializedFP8ILi30ENS5_IJNS4_1CILi1EEESB_SB_EEENS1_35KernelTmaWarpSpecializedCooperativeEEENS5_IJNSA_ILi192EEENSA_ILi48EEENSA_ILi32EEEEEENS_12float_e4m3_tENS5_IJlSB_lEEESJ_SK_NS4_8TiledMMAINS4_8MMA_AtomIJNS4_4SM904GMMA30MMA_64x16x32_F32E4M3E4M3_SS_TNILNSO_7ScaleInE1ELSQ_1EEEEEENS4_6LayoutINS5_IJNSA_ILi2EEESB_SB_EEENS5_IJSB_NSA_ILi0EEESW_EEEEENS5_IJNS4_10UnderscoreESZ_SZ_EEEEENS4_13SM90_TMA_LOADENS4_14ComposedLayoutINS4_7SwizzleILi1ELi4ELi3EEENS4_18smem_ptr_flag_bitsILi8EEENST_INS5_IJNSA_ILi8EEESH_EEENS5_IJSH_SB_EEEEEEEvNS4_8identityES12_S1C_vS1D_EENS_8epilogue10collective6detail29Sm90TmaWarpSpecializedAdapterINS1G_15DefaultEpilogueISJ_SK_SK_NS1F_6thread17LinearCombinationISJ_Li1EffLNS1K_9ScaleType4KindE0ELNS_15FloatRoundStyleE2ESJ_EENS1_15EpilogueDefaultEEEEEvvEEEEvNT_6ParamsE,"aw",@nobits
	.sectionflags	@""
	.align	16
	.zero		1024


//--------------------- .nv.shared.reserved.0     --------------------------
	.section	.nv.shared.reserved.0,"aw",@nobits
	.weak		__nv_reservedSMEM_offset_0_alias
	.size		__nv_reservedSMEM_offset_0_alias, 0, 0
	.other		__nv_reservedSMEM_offset_0_alias,@"STO_CUDA_RESERVED_SHARED STV_DEFAULT"
__nv_reservedSMEM_offset_0_alias:
	.zero		0


//--------------------- .nv.global                --------------------------
	.section	.nv.global,"aw",@nobits
.nv.global:
	.type		_ZN40_INTERNAL_fae77250_4_k_cu_4f60edfa_143744cute1_E,@object
	.size		_ZN40_INTERNAL_fae77250_4_k_cu_4f60edfa_143744cute1_E,(_ZN40_INTERNAL_fae77250_4_k_cu_4f60edfa_143744cuda3std3__45__cpo6cbeginE - _ZN40_INTERNAL_fae77250_4_k_cu_4f60edfa_143744cute1_E)
_ZN40_INTERNAL_fae77250_4_k_cu_4f60edfa_143744cute1_E:
	.zero		1
	.type		_ZN40_INTERNAL_fae77250_4_k_cu_4f60edfa_143744cuda3std3__45__cpo6cbeginE,@object
	.size		_ZN40_INTERNAL_fae77250_4_k_cu_4f60edfa_143744cuda3std3__45__cpo6cbeginE,(_ZN40_INTERNAL_fae77250_4_k_cu_4f60edfa_143744cuda3std3__48in_placeE - _ZN40_INTERNAL_fae77250_4_k_cu_4f60edfa_143744cuda3std3__45__cpo6cbeginE)
_ZN40_INTERNAL_fae77250_4_k_cu_4f60edfa_143744cuda3std3__45__cpo6cbeginE:
	.zero		1
	.type		_ZN40_INTERNAL_fae77250_4_k_cu_4f60edfa_143744cuda3std3__48in_placeE,@object
	.size		_ZN40_INTERNAL_fae77250_4_k_cu_4f60edfa_143744cuda3std3__48in_placeE,(_ZN40_INTERNAL_fae77250_4_k_cu_4f60edfa_143744cuda3std6ranges3__45__cpo9iter_moveE - _ZN40_INTERNAL_fae77250_4_k_cu_4f60edfa_143744cuda3std3__48in_placeE)
_ZN40_INTERNAL_fae77250_4_k_cu_4f60edfa_143744cuda3std3__48in_placeE:
	.zero		1
	.type		_ZN40_INTERNAL_fae77250_4_k_cu_4f60edfa_143744cuda3std6ranges3__45__cpo9iter_moveE,@object
	.size		_ZN40_INTERNAL_fae77250_4_k_cu_4f60edfa_143744cuda3std6ranges3__45__cpo9iter_moveE,(_ZN40_INTERNAL_fae77250_4_k_cu_4f60edfa_143744cuda3std3__45__cpo5beginE - _ZN40_INTERNAL_fae77250_4_k_cu_4f60edfa_143744cuda3std6ranges3__45__cpo9iter_moveE)
_ZN40_INTERNAL_fae77250_4_k_cu_4f60edfa_143744cuda3std6ranges3__45__cpo9iter_moveE:
	.zero		1
	.type		_ZN40_INTERNAL_fae77250_4_k_cu_4f60edfa_143744cuda3std3__45__cpo5beginE,@object
	.size		_ZN40_INTERNAL_fae77250_4_k_cu_4f60edfa_143744cuda3std3__45__cpo5beginE,(_ZN40_INTERNAL_fae77250_4_k_cu_4f60edfa_143744cuda3std3__442_GLOBAL__N__fae77250_4_k_cu_4f60edfa_143746ignoreE - _ZN40_INTERNAL_fae77250_4_k_cu_4f60edfa_143744cuda3std3__45__cpo5beginE)
_ZN40_INTERNAL_fae77250_4_k_cu_4f60edfa_143744cuda3std3__45__cpo5beginE:
	.zero		1
	.type		_ZN40_INTERNAL_fae77250_4_k_cu_4f60edfa_143744cuda3std3__442_GLOBAL__N__fae77250_4_k_cu_4f60edfa_143746ignoreE,@object
	.size		_ZN40_INTERNAL_fae77250_4_k_cu_4f60edfa_143744cuda3std3__442_GLOBAL__N__fae77250_4_k_cu_4f60edfa_143746ignoreE,(_ZN40_INTERNAL_fae77250_4_k_cu_4f60edfa_143744cute7productE - _ZN40_INTERNAL_fae77250_4_k_cu_4f60edfa_143744cuda3std3__442_GLOBAL__N__fae77250_4_k_cu_4f60edfa_143746ignoreE)
_ZN40_INTERNAL_fae77250_4_k_cu_4f60edfa_143744cuda3std3__442_GLOBAL__N__fae77250_4_k_cu_4f60edfa_143746ignoreE:
	.zero		1
	.type		_ZN40_INTERNAL_fae77250_4_k_cu_4f60edfa_143744cute7productE,@object
	.size		_ZN40_INTERNAL_fae77250_4_k_cu_4f60edfa_143744cute7productE,(_ZN40_INTERNAL_fae77250_4_k_cu_4f60edfa_143744cuda3std3__45__cpo3endE - _ZN40_INTERNAL_fae77250_4_k_cu_4f60edfa_143744cute7productE)
_ZN40_INTERNAL_fae77250_4_k_cu_4f60edfa_143744cute7productE:
	.zero		1
	.type		_ZN40_INTERNAL_fae77250_4_k_cu_4f60edfa_143744cuda3std3__45__cpo3endE,@object
	.size		_ZN40_INTERNAL_fae77250_4_k_cu_4f60edfa_143744cuda3std3__45__cpo3endE,(_ZN40_INTERNAL_fae77250_4_k_cu_4f60edfa_143744cuda3std3__419piecewise_constructE - _ZN40_INTERNAL_fae77250_4_k_cu_4f60edfa_143744cuda3std3__45__cpo3endE)
_ZN40_INTERNAL_fae77250_4_k_cu_4f60edfa_143744cuda3std3__45__cpo3endE:
	.zero		1
	.type		_ZN40_INTERNAL_fae77250_4_k_cu_4f60edfa_143744cuda3std3__419piecewise_constructE,@object
	.size		_ZN40_INTERNAL_fae77250_4_k_cu_4f60edfa_143744cuda3std3__419piecewise_constructE,(_ZN40_INTERNAL_fae77250_4_k_cu_4f60edfa_143744cuda3std3__45__cpo4cendE - _ZN40_INTERNAL_fae77250_4_k_cu_4f60edfa_143744cuda3std3__419piecewise_constructE)
_ZN40_INTERNAL_fae77250_4_k_cu_4f60edfa_143744cuda3std3__419piecewise_constructE:
	.zero		1
	.type		_ZN40_INTERNAL_fae77250_4_k_cu_4f60edfa_143744cuda3std3__45__cpo4cendE,@object
	.size		_ZN40_INTERNAL_fae77250_4_k_cu_4f60edfa_143744cuda3std3__45__cpo4cendE,(_ZN40_INTERNAL_fae77250_4_k_cu_4f60edfa_143744cuda3std6ranges3__45__cpo4swapE - _ZN40_INTERNAL_fae77250_4_k_cu_4f60edfa_143744cuda3std3__45__cpo4cendE)
_ZN40_INTERNAL_fae77250_4_k_cu_4f60edfa_143744cuda3std3__45__cpo4cendE:
	.zero		1
	.type		_ZN40_INTERNAL_fae77250_4_k_cu_4f60edfa_143744cuda3std6ranges3__45__cpo4swapE,@object
	.size		_ZN40_INTERNAL_fae77250_4_k_cu_4f60edfa_143744cuda3std6ranges3__45__cpo4swapE,(.L_7 - _ZN40_INTERNAL_fae77250_4_k_cu_4f60edfa_143744cuda3std6ranges3__45__cpo4swapE)
_ZN40_INTERNAL_fae77250_4_k_cu_4f60edfa_143744cuda3std6ranges3__45__cpo4swapE:
	.zero		1
.L_7:


//--------------------- .nv.constant0._ZN7cutlass13device_kernelINS_4gemm6kernel13GemmUniversalIN4cute5tupleIJiiiiEEENS1_10collective13CollectiveMmaINS1_37MainloopSm90TmaGmmaWarpSpecializedFP8ILi30ENS5_IJNS4_1CILi1EEESB_SB_EEENS1_35KernelTmaWarpSpecializedCooperativeEEENS5_IJNSA_ILi192EEENSA_ILi48EEENSA_ILi32EEEEEENS_12float_e4m3_tENS5_IJlSB_lEEESJ_SK_NS4_8TiledMMAINS4_8MMA_AtomIJNS4_4SM904GMMA30MMA_64x16x32_F32E4M3E4M3_SS_TNILNSO_7ScaleInE1ELSQ_1EEEEEENS4_6LayoutINS5_IJNSA_ILi2EEESB_SB_EEENS5_IJSB_NSA_ILi0EEESW_EEEEENS5_IJNS4_10UnderscoreESZ_SZ_EEEEENS4_13SM90_TMA_LOADENS4_14ComposedLayoutINS4_7SwizzleILi1ELi4ELi3EEENS4_18smem_ptr_flag_bitsILi8EEENST_INS5_IJNSA_ILi8EEESH_EEENS5_IJSH_SB_EEEEEEEvNS4_8identityES12_S1C_vS1D_EENS_8epilogue10collective6detail29Sm90TmaWarpSpecializedAdapterINS1G_15DefaultEpilogueISJ_SK_SK_NS1F_6thread17LinearCombinationISJ_Li1EffLNS1K_9ScaleType4KindE0ELNS_15FloatRoundStyleE2ESJ_EENS1_15EpilogueDefaultEEEEEvvEEEEvNT_6ParamsE --------------------------
	.section	.nv.constant0._ZN7cutlass13device_kernelINS_4gemm6kernel13GemmUniversalIN4cute5tupleIJiiiiEEENS1_10collective13CollectiveMmaINS1_37MainloopSm90TmaGmmaWarpSpecializedFP8ILi30ENS5_IJNS4_1CILi1EEESB_SB_EEENS1_35KernelTmaWarpSpecializedCooperativeEEENS5_IJNSA_ILi192EEENSA_ILi48EEENSA_ILi32EEEEEENS_12float_e4m3_tENS5_IJlSB_lEEESJ_SK_NS4_8TiledMMAINS4_8MMA_AtomIJNS4_4SM904GMMA30MMA_64x16x32_F32E4M3E4M3_SS_TNILNSO_7ScaleInE1ELSQ_1EEEEEENS4_6LayoutINS5_IJNSA_ILi2EEESB_SB_EEENS5_IJSB_NSA_ILi0EEESW_EEEEENS5_IJNS4_10UnderscoreESZ_SZ_EEEEENS4_13SM90_TMA_LOADENS4_14ComposedLayoutINS4_7SwizzleILi1ELi4ELi3EEENS4_18smem_ptr_flag_bitsILi8EEENST_INS5_IJNSA_ILi8EEESH_EEENS5_IJSH_SB_EEEEEEEvNS4_8identityES12_S1C_vS1D_EENS_8epilogue10collective6detail29Sm90TmaWarpSpecializedAdapterINS1G_15DefaultEpilogueISJ_SK_SK_NS1F_6thread17LinearCombinationISJ_Li1EffLNS1K_9ScaleType4KindE0ELNS_15FloatRoundStyleE2ESJ_EENS1_15EpilogueDefaultEEEEEvvEEEEvNT_6ParamsE,"a",@progbits
	.sectionflags	@""
	.align	4
.nv.constant0._ZN7cutlass13device_kernelINS_4gemm6kernel13GemmUniversalIN4cute5tupleIJiiiiEEENS1_10collective13CollectiveMmaINS1_37MainloopSm90TmaGmmaWarpSpecializedFP8ILi30ENS5_IJNS4_1CILi1EEESB_SB_EEENS1_35KernelTmaWarpSpecializedCooperativeEEENS5_IJNSA_ILi192EEENSA_ILi48EEENSA_ILi32EEEEEENS_12float_e4m3_tENS5_IJlSB_lEEESJ_SK_NS4_8TiledMMAINS4_8MMA_AtomIJNS4_4SM904GMMA30MMA_64x16x32_F32E4M3E4M3_SS_TNILNSO_7ScaleInE1ELSQ_1EEEEEENS4_6LayoutINS5_IJNSA_ILi2EEESB_SB_EEENS5_IJSB_NSA_ILi0EEESW_EEEEENS5_IJNS4_10UnderscoreESZ_SZ_EEEEENS4_13SM90_TMA_LOADENS4_14ComposedLayoutINS4_7SwizzleILi1ELi4ELi3EEENS4_18smem_ptr_flag_bitsILi8EEENST_INS5_IJNSA_ILi8EEESH_EEENS5_IJSH_SB_EEEEEEEvNS4_8identityES12_S1C_vS1D_EENS_8epilogue10collective6detail29Sm90TmaWarpSpecializedAdapterINS1G_15DefaultEpilogueISJ_SK_SK_NS1F_6thread17LinearCombinationISJ_Li1EffLNS1K_9ScaleType4KindE0ELNS_15FloatRoundStyleE2ESJ_EENS1_15EpilogueDefaultEEEEEvvEEEEvNT_6ParamsE:
	.zero		1664


//--------------------- SYMBOLS --------------------------

	.type		.nv.reservedSmem.offset0,@object
	.size		.nv.reservedSmem.offset0,0x4
